	.target	sm_100a

	.elftype	@"ET_EXEC"


//--------------------- .note.nv.tkinfo           --------------------------
	.section	.note.nv.tkinfo,"",@"SHT_NOTE"
	.sectionflags	@"SHF_NOTE_NV_TKINFO"
	.tkinfo
        /*0018*/ 	.word	0x00000002
        /*0030*/ 	.string	""
        /*0030*/ 	.string	"ptxas"
        /*0030*/ 	.string	"Cuda compilation tools, release 13.0, V13.0.88"
        /*0030*/ 	.string	"Build cuda_13.0.r13.0/compiler.36424714_0"
        /*0030*/ 	.string	"-arch sm_100a -m 64 "



//--------------------- .note.nv.cuinfo           --------------------------
	.section	.note.nv.cuinfo,"",@"SHT_NOTE"
	.sectionflags	@"SHF_NOTE_NV_CUINFO"
        /*0018*/ 	.short	0x0002
        /*001a*/ 	.short	0x0064
        /*001c*/ 	.short	0x0082
	.zero		2


//--------------------- .nv.info                  --------------------------
	.section	.nv.info,"",@"SHT_CUDA_INFO"
	.align	4


	//----- nvinfo : EIATTR_REGCOUNT
	.align		4
        /*0000*/ 	.byte	0x04, 0x2f
        /*0002*/ 	.short	(.L_19 - .L_18)
	.align		4
.L_18:
        /*0004*/ 	.word	index@(_ZN7cutlass13device_kernelINS_4conv6kernel13ConvUniversalINS1_16ConvProblemShapeILNS1_8OperatorE0ELi2EEENS1_10collective14CollectiveConvINS1_47MainloopSm100TmaUmmaWarpSpecializedImplicitGemmILS5_0ELi54ELi2ELi1ELi2EN4cute5tupleIJNSA_1CILi2EEENSC_ILi1EEESE_EEEEENSB_IJNSC_ILi64EEESH_NSB_IJNSC_ILi32EEEEEEEEENS_12float_e4m3_tESL_NSA_8TiledMMAINSA_8MMA_AtomIJNSA_10MMA_TraitsINSA_19SM100_MMA_F8F6F4_SSEJSL_SL_fSH_SH_NSA_17integral_constantINSA_4UMMA5MajorELSS_0EEEST_NSQ_INSR_7ScaleInELSU_0EEESV_EEEEEENSA_6LayoutINSB_IJSE_SE_SE_EEENSB_IJNSC_ILi0EEES10_S10_EEEEENSB_IJNSA_10UnderscoreES13_S13_EEEEENS7_6detail27Sm100ImplicitGemmTileTraitsINSA_20SM90_TMA_LOAD_IM2COLENSA_14ComposedLayoutINSA_7SwizzleILi1ELi4ELi3EEENSA_18smem_ptr_flag_bitsILi8EEENSY_INSB_IJNSC_ILi8EEESI_EEENSB_IJSI_SE_EEEEEEEvEENS17_INSA_23SM90_TMA_LOAD_MULTICASTES1I_vEEEENS_8epilogue10collective18CollectiveEpilogueINS1N_23Sm100TmaWarpSpecializedILi1ELi1ELi32ELb0ELb0EEEJSK_NSB_IJNSY_ISH_SE_EES1S_EEESL_NSB_IJNSB_IJlllEEESE_S10_EEESL_S1V_NS1N_6fusion15FusionCallbacksIS1R_NS1W_17LinearCombinationISL_fSL_fLNS_15FloatRoundStyleE2EEESK_S1T_JEEENSA_5SM1004TMEM4LOAD26SM100_TMEM_LOAD_16dp32b32xES18_NS19_INS1A_ILi2ELi4ELi3EEES1D_NSY_INSB_IJS1E_SH_EEENSB_IJSH_SE_EEEEEEENSA_39AutoVectorizingCopyWithAssumedAlignmentILi128EEENSA_21SM90_TMA_STORE_IM2COLES2A_S2C_S2C_EEEvvEEEEvNT_6ParamsE)
        /*0008*/ 	.word	0x00000060


	//----- nvinfo : EIATTR_FRAME_SIZE
	.align		4
.L_19:
        /*000c*/ 	.byte	0x04, 0x11
        /*000e*/ 	.short	(.L_21 - .L_20)
	.align		4
.L_20:
        /*0010*/ 	.word	index@($__internal_2_$__cuda_sm10x_tcgen05_guardrail_trap_unallocated_columns_being_dealloced)
        /*0014*/ 	.word	0x00000008


	//----- nvinfo : EIATTR_FRAME_SIZE
	.align		4
.L_21:
        /*0018*/ 	.byte	0x04, 0x11
        /*001a*/ 	.short	(.L_23 - .L_22)
	.align		4
.L_22:
        /*001c*/ 	.word	index@($__internal_1_$__cuda_sm10x_tcgen05_guardrail_trap_phase_invalid_during_alloc)
        /*0020*/ 	.word	0x00000008


	//----- nvinfo : EIATTR_FRAME_SIZE
	.align		4
.L_23:
        /*0024*/ 	.byte	0x04, 0x11
        /*0026*/ 	.short	(.L_25 - .L_24)
	.align		4
.L_24:
        /*0028*/ 	.word	index@($__internal_0_$__cuda_sm10x_tcgen05_guardrail_trap_col_being_dealloced_not_returned_by_alloc)
        /*002c*/ 	.word	0x00000008


	//----- nvinfo : EIATTR_FRAME_SIZE
	.align		4
.L_25:
        /*0030*/ 	.byte	0x04, 0x11
        /*0032*/ 	.short	(.L_27 - .L_26)
	.align		4
.L_26:
        /*0034*/ 	.word	index@(_ZN7cutlass13device_kernelINS_4conv6kernel13ConvUniversalINS1_16ConvProblemShapeILNS1_8OperatorE0ELi2EEENS1_10collective14CollectiveConvINS1_47MainloopSm100TmaUmmaWarpSpecializedImplicitGemmILS5_0ELi54ELi2ELi1ELi2EN4cute5tupleIJNSA_1CILi2EEENSC_ILi1EEESE_EEEEENSB_IJNSC_ILi64EEESH_NSB_IJNSC_ILi32EEEEEEEEENS_12float_e4m3_tESL_NSA_8TiledMMAINSA_8MMA_AtomIJNSA_10MMA_TraitsINSA_19SM100_MMA_F8F6F4_SSEJSL_SL_fSH_SH_NSA_17integral_constantINSA_4UMMA5MajorELSS_0EEEST_NSQ_INSR_7ScaleInELSU_0EEESV_EEEEEENSA_6LayoutINSB_IJSE_SE_SE_EEENSB_IJNSC_ILi0EEES10_S10_EEEEENSB_IJNSA_10UnderscoreES13_S13_EEEEENS7_6detail27Sm100ImplicitGemmTileTraitsINSA_20SM90_TMA_LOAD_IM2COLENSA_14ComposedLayoutINSA_7SwizzleILi1ELi4ELi3EEENSA_18smem_ptr_flag_bitsILi8EEENSY_INSB_IJNSC_ILi8EEESI_EEENSB_IJSI_SE_EEEEEEEvEENS17_INSA_23SM90_TMA_LOAD_MULTICASTES1I_vEEEENS_8epilogue10collective18CollectiveEpilogueINS1N_23Sm100TmaWarpSpecializedILi1ELi1ELi32ELb0ELb0EEEJSK_NSB_IJNSY_ISH_SE_EES1S_EEESL_NSB_IJNSB_IJlllEEESE_S10_EEESL_S1V_NS1N_6fusion15FusionCallbacksIS1R_NS1W_17LinearCombinationISL_fSL_fLNS_15FloatRoundStyleE2EEESK_S1T_JEEENSA_5SM1004TMEM4LOAD26SM100_TMEM_LOAD_16dp32b32xES18_NS19_INS1A_ILi2ELi4ELi3EEES1D_NSY_INSB_IJS1E_SH_EEENSB_IJSH_SE_EEEEEEENSA_39AutoVectorizingCopyWithAssumedAlignmentILi128EEENSA_21SM90_TMA_STORE_IM2COLES2A_S2C_S2C_EEEvvEEEEvNT_6ParamsE)
        /*0038*/ 	.word	0x00000008


	//----- nvinfo : EIATTR_MIN_STACK_SIZE
	.align		4
.L_27:
        /*003c*/ 	.byte	0x04, 0x12
        /*003e*/ 	.short	(.L_29 - .L_28)
	.align		4
.L_28:
        /*0040*/ 	.word	index@(_ZN7cutlass13device_kernelINS_4conv6kernel13ConvUniversalINS1_16ConvProblemShapeILNS1_8OperatorE0ELi2EEENS1_10collective14CollectiveConvINS1_47MainloopSm100TmaUmmaWarpSpecializedImplicitGemmILS5_0ELi54ELi2ELi1ELi2EN4cute5tupleIJNSA_1CILi2EEENSC_ILi1EEESE_EEEEENSB_IJNSC_ILi64EEESH_NSB_IJNSC_ILi32EEEEEEEEENS_12float_e4m3_tESL_NSA_8TiledMMAINSA_8MMA_AtomIJNSA_10MMA_TraitsINSA_19SM100_MMA_F8F6F4_SSEJSL_SL_fSH_SH_NSA_17integral_constantINSA_4UMMA5MajorELSS_0EEEST_NSQ_INSR_7ScaleInELSU_0EEESV_EEEEEENSA_6LayoutINSB_IJSE_SE_SE_EEENSB_IJNSC_ILi0EEES10_S10_EEEEENSB_IJNSA_10UnderscoreES13_S13_EEEEENS7_6detail27Sm100ImplicitGemmTileTraitsINSA_20SM90_TMA_LOAD_IM2COLENSA_14ComposedLayoutINSA_7SwizzleILi1ELi4ELi3EEENSA_18smem_ptr_flag_bitsILi8EEENSY_INSB_IJNSC_ILi8EEESI_EEENSB_IJSI_SE_EEEEEEEvEENS17_INSA_23SM90_TMA_LOAD_MULTICASTES1I_vEEEENS_8epilogue10collective18CollectiveEpilogueINS1N_23Sm100TmaWarpSpecializedILi1ELi1ELi32ELb0ELb0EEEJSK_NSB_IJNSY_ISH_SE_EES1S_EEESL_NSB_IJNSB_IJlllEEESE_S10_EEESL_S1V_NS1N_6fusion15FusionCallbacksIS1R_NS1W_17LinearCombinationISL_fSL_fLNS_15FloatRoundStyleE2EEESK_S1T_JEEENSA_5SM1004TMEM4LOAD26SM100_TMEM_LOAD_16dp32b32xES18_NS19_INS1A_ILi2ELi4ELi3EEES1D_NSY_INSB_IJS1E_SH_EEENSB_IJSH_SE_EEEEEEENSA_39AutoVectorizingCopyWithAssumedAlignmentILi128EEENSA_21SM90_TMA_STORE_IM2COLES2A_S2C_S2C_EEEvvEEEEvNT_6ParamsE)
        /*0044*/ 	.word	0x00000008
.L_29:


//--------------------- .nv.compat                --------------------------
	.section	.nv.compat,"",@"SHT_CUDA_COMPAT_INFO"
	.align	4
        /*0000*/ 	.byte	0x02, 0x09, 0x01, 0x00, 0x02, 0x02, 0x02, 0x00, 0x02, 0x05, 0x05, 0x00, 0x03, 0x07, 0x01, 0x01
        /*0010*/ 	.byte	0x02, 0x03, 0x01, 0x00, 0x02, 0x06, 0x01, 0x00, 0x04, 0x0b, 0x08, 0x00, 0x09, 0x00, 0x00, 0x00
        /*0020*/ 	.byte	0x00, 0x00, 0x00, 0x00


//--------------------- .nv.info._ZN7cutlass13device_kernelINS_4conv6kernel13ConvUniversalINS1_16ConvProblemShapeILNS1_8OperatorE0ELi2EEENS1_10collective14CollectiveConvINS1_47MainloopSm100TmaUmmaWarpSpecializedImplicitGemmILS5_0ELi54ELi2ELi1ELi2EN4cute5tupleIJNSA_1CILi2EEENSC_ILi1EEESE_EEEEENSB_IJNSC_ILi64EEESH_NSB_IJNSC_ILi32EEEEEEEEENS_12float_e4m3_tESL_NSA_8TiledMMAINSA_8MMA_AtomIJNSA_10MMA_TraitsINSA_19SM100_MMA_F8F6F4_SSEJSL_SL_fSH_SH_NSA_17integral_constantINSA_4UMMA5MajorELSS_0EEEST_NSQ_INSR_7ScaleInELSU_0EEESV_EEEEEENSA_6LayoutINSB_IJSE_SE_SE_EEENSB_IJNSC_ILi0EEES10_S10_EEEEENSB_IJNSA_10UnderscoreES13_S13_EEEEENS7_6detail27Sm100ImplicitGemmTileTraitsINSA_20SM90_TMA_LOAD_IM2COLENSA_14ComposedLayoutINSA_7SwizzleILi1ELi4ELi3EEENSA_18smem_ptr_flag_bitsILi8EEENSY_INSB_IJNSC_ILi8EEESI_EEENSB_IJSI_SE_EEEEEEEvEENS17_INSA_23SM90_TMA_LOAD_MULTICASTES1I_vEEEENS_8epilogue10collective18CollectiveEpilogueINS1N_23Sm100TmaWarpSpecializedILi1ELi1ELi32ELb0ELb0EEEJSK_NSB_IJNSY_ISH_SE_EES1S_EEESL_NSB_IJNSB_IJlllEEESE_S10_EEESL_S1V_NS1N_6fusion15FusionCallbacksIS1R_NS1W_17LinearCombinationISL_fSL_fLNS_15FloatRoundStyleE2EEESK_S1T_JEEENSA_5SM1004TMEM4LOAD26SM100_TMEM_LOAD_16dp32b32xES18_NS19_INS1A_ILi2ELi4ELi3EEES1D_NSY_INSB_IJS1E_SH_EEENSB_IJSH_SE_EEEEEEENSA_39AutoVectorizingCopyWithAssumedAlignmentILi128EEENSA_21SM90_TMA_STORE_IM2COLES2A_S2C_S2C_EEEvvEEEEvNT_6ParamsE --------------------------
	.section	.nv.info._ZN7cutlass13device_kernelINS_4conv6kernel13ConvUniversalINS1_16ConvProblemShapeILNS1_8OperatorE0ELi2EEENS1_10collective14CollectiveConvINS1_47MainloopSm100TmaUmmaWarpSpecializedImplicitGemmILS5_0ELi54ELi2ELi1ELi2EN4cute5tupleIJNSA_1CILi2EEENSC_ILi1EEESE_EEEEENSB_IJNSC_ILi64EEESH_NSB_IJNSC_ILi32EEEEEEEEENS_12float_e4m3_tESL_NSA_8TiledMMAINSA_8MMA_AtomIJNSA_10MMA_TraitsINSA_19SM100_MMA_F8F6F4_SSEJSL_SL_fSH_SH_NSA_17integral_constantINSA_4UMMA5MajorELSS_0EEEST_NSQ_INSR_7ScaleInELSU_0EEESV_EEEEEENSA_6LayoutINSB_IJSE_SE_SE_EEENSB_IJNSC_ILi0EEES10_S10_EEEEENSB_IJNSA_10UnderscoreES13_S13_EEEEENS7_6detail27Sm100ImplicitGemmTileTraitsINSA_20SM90_TMA_LOAD_IM2COLENSA_14ComposedLayoutINSA_7SwizzleILi1ELi4ELi3EEENSA_18smem_ptr_flag_bitsILi8EEENSY_INSB_IJNSC_ILi8EEESI_EEENSB_IJSI_SE_EEEEEEEvEENS17_INSA_23SM90_TMA_LOAD_MULTICASTES1I_vEEEENS_8epilogue10collective18CollectiveEpilogueINS1N_23Sm100TmaWarpSpecializedILi1ELi1ELi32ELb0ELb0EEEJSK_NSB_IJNSY_ISH_SE_EES1S_EEESL_NSB_IJNSB_IJlllEEESE_S10_EEESL_S1V_NS1N_6fusion15FusionCallbacksIS1R_NS1W_17LinearCombinationISL_fSL_fLNS_15FloatRoundStyleE2EEESK_S1T_JEEENSA_5SM1004TMEM4LOAD26SM100_TMEM_LOAD_16dp32b32xES18_NS19_INS1A_ILi2ELi4ELi3EEES1D_NSY_INSB_IJS1E_SH_EEENSB_IJSH_SE_EEEEEEENSA_39AutoVectorizingCopyWithAssumedAlignmentILi128EEENSA_21SM90_TMA_STORE_IM2COLES2A_S2C_S2C_EEEvvEEEEvNT_6ParamsE,"",@"SHT_CUDA_INFO"
	.sectionflags	@""
	.align	4


	//----- nvinfo : EIATTR_CUDA_API_VERSION
	.align		4
        /*0000*/ 	.byte	0x04, 0x37
        /*0002*/ 	.short	(.L_31 - .L_30)
.L_30:
        /*0004*/ 	.word	0x00000082


	//----- nvinfo : EIATTR_KPARAM_INFO
	.align		4
.L_31:
        /*0008*/ 	.byte	0x04, 0x17
        /*000a*/ 	.short	(.L_33 - .L_32)
.L_32:
        /*000c*/ 	.word	0x00000000
        /*0010*/ 	.short	0x0000
        /*0012*/ 	.short	0x0000
        /*0014*/ 	.byte	0x00, 0xf0, 0x01, 0x20


	//----- nvinfo : EIATTR_AT_ENTRY_FRAGMENTS
	.align		4
.L_33:
        /*0018*/ 	.byte	0x04, 0x4f
        /*001a*/ 	.short	(.L_35 - .L_34)


	//   ....[0]....
.L_34:
        /*001c*/ 	.word	0x00000006


	//----- nvinfo : EIATTR_RESERVED_SMEM_USED
	.align		4
.L_35:
        /*0020*/ 	.byte	0x01, 0x41
	.zero		2


	//----- nvinfo : EIATTR_SPARSE_MMA_MASK
	.align		4
        /*0024*/ 	.byte	0x03, 0x50
        /*0026*/ 	.short	0x0000


	//----- nvinfo : EIATTR_TCGEN05_1CTA_USED
	.align		4
        /*0028*/ 	.byte	0x01, 0x51
	.zero		2


	//----- nvinfo : EIATTR_MAXREG_COUNT
	.align		4
        /*002c*/ 	.byte	0x03, 0x1b
        /*002e*/ 	.short	0x00ff


	//----- nvinfo : EIATTR_NUM_BARRIERS
	.align		4
        /*0030*/ 	.byte	0x02, 0x4c
        /*0032*/ 	.byte	0x07
	.zero		1


	//----- nvinfo : EIATTR_EXTERNS
	.align		4
        /*0034*/ 	.byte	0x04, 0x0f
        /*0036*/ 	.short	(.L_37 - .L_36)


	//   ....[0]....
	.align		4
.L_36:
        /*0038*/ 	.word	index@(__assertfail)


	//----- nvinfo : EIATTR_MERCURY_ISA_VERSION
	.align		4
.L_37:
        /*003c*/ 	.byte	0x03, 0x5f
        /*003e*/ 	.short	0x0101


	//----- nvinfo : EIATTR_INT_WARP_WIDE_INSTR_OFFSETS
	.align		4
        /*0040*/ 	.byte	0x04, 0x31
        /*0042*/ 	.short	(.L_39 - .L_38)


	//   ....[0]....
.L_38:
        /*0044*/ 	.word	0x00005c40


	//   ....[1]....
        /*0048*/ 	.word	0x00005c60


	//   ....[2]....
        /*004c*/ 	.word	0x00005c90


	//   ....[3]....
        /*0050*/ 	.word	0x00006820


	//   ....[4]....
        /*0054*/ 	.word	0x000069e0


	//----- nvinfo : EIATTR_COOP_GROUP_MASK_REGIDS
	.align		4
.L_39:
        /*0058*/ 	.byte	0x04, 0x29
        /*005a*/ 	.short	(.L_41 - .L_40)


	//   ....[0]....
.L_40:
        /*005c*/ 	.word	0xffffffff


	//   ....[1]....
        /*0060*/ 	.word	0xffffffff


	//   ....[2]....
        /*0064*/ 	.word	0xffffffff


	//   ....[3]....
        /*0068*/ 	.word	0xffffffff


	//   ....[4]....
        /*006c*/ 	.word	0xffffffff


	//   ....[5]....
        /*0070*/ 	.word	0xffffffff


	//   ....[6]....
        /*0074*/ 	.word	0xffffffff


	//   ....[7]....
        /*0078*/ 	.word	0xffffffff


	//   ....[8]....
        /*007c*/ 	.word	0xffffffff


	//   ....[9]....
        /*0080*/ 	.word	0xffffffff


	//   ....[10]....
        /*0084*/ 	.word	0xffffffff


	//   ....[11]....
        /*0088*/ 	.word	0xffffffff


	//   ....[12]....
        /*008c*/ 	.word	0xffffffff


	//----- nvinfo : EIATTR_COOP_GROUP_INSTR_OFFSETS
	.align		4
.L_41:
        /*0090*/ 	.byte	0x04, 0x28
        /*0092*/ 	.short	(.L_43 - .L_42)


	//   ....[0]....
.L_42:
        /*0094*/ 	.word	0x00000090


	//   ....[1]....
        /*0098*/ 	.word	0x00000500


	//   ....[2]....
        /*009c*/ 	.word	0x00000d00


	//   ....[3]....
        /*00a0*/ 	.word	0x00000e40


	//   ....[4]....
        /*00a4*/ 	.word	0x00000f40


	//   ....[5]....
        /*00a8*/ 	.word	0x00001090


	//   ....[6]....
        /*00ac*/ 	.word	0x00001290


	//   ....[7]....
        /*00b0*/ 	.word	0x000028e0


	//   ....[8]....
        /*00b4*/ 	.word	0x00005110


	//   ....[9]....
        /*00b8*/ 	.word	0x00005320


	//   ....[10]....
        /*00bc*/ 	.word	0x00005350


	//   ....[11]....
        /*00c0*/ 	.word	0x00005b20


	//   ....[12]....
        /*00c4*/ 	.word	0x00005d60


	//----- nvinfo : EIATTR_VRC_CTA_INIT_COUNT
	.align		4
.L_43:
        /*00c8*/ 	.byte	0x02, 0x4a
        /*00ca*/ 	.byte	0x80
	.zero		1


	//----- nvinfo : EIATTR_SYSCALL_OFFSETS
	.align		4
        /*00cc*/ 	.byte	0x04, 0x46
        /*00ce*/ 	.short	(.L_45 - .L_44)


	//   ....[0]....
.L_44:
        /*00d0*/ 	.word	0x00007560


	//   ....[1]....
        /*00d4*/ 	.word	0x000076a0


	//   ....[2]....
        /*00d8*/ 	.word	0x00007df0


	//----- nvinfo : EIATTR_MBARRIER_INSTR_OFFSETS
	.align		4
.L_45:
        /*00dc*/ 	.byte	0x04, 0x39
        /*00de*/ 	.short	(.L_47 - .L_46)


	//   ....[0]....
.L_46:
        /*00e0*/ 	.word	0x00000620
        /*00e4*/ 	.word	0x000000ff
        /*00e8*/ 	.word	0x00000000
        /*00ec*/ 	.short	0x0100
        /*00ee*/ 	.byte	0x04
	.zero		1


	//   ....[1]....
        /*00f0*/ 	.word	0x00000630
        /*00f4*/ 	.word	0x000000ff
        /*00f8*/ 	.word	0x000001b0
        /*00fc*/ 	.short	0x0100
        /*00fe*/ 	.byte	0x04
	.zero		1


	//   ....[2]....
        /*0100*/ 	.word	0x00000640
        /*0104*/ 	.word	0x000000ff
        /*0108*/ 	.word	0x00000008
        /*010c*/ 	.short	0x0100
        /*010e*/ 	.byte	0x04
	.zero		1


	//   ....[3]....
        /*0110*/ 	.word	0x00000650
        /*0114*/ 	.word	0x000000ff
        /*0118*/ 	.word	0x000001b8
        /*011c*/ 	.short	0x0100
        /*011e*/ 	.byte	0x04
	.zero		1


	//   ....[4]....
        /*0120*/ 	.word	0x00000660
        /*0124*/ 	.word	0x000000ff
        /*0128*/ 	.word	0x00000010
        /*012c*/ 	.short	0x0100
        /*012e*/ 	.byte	0x04
	.zero		1


	//   ....[5]....
        /*0130*/ 	.word	0x00000670
        /*0134*/ 	.word	0x000000ff
        /*0138*/ 	.word	0x000001c0
        /*013c*/ 	.short	0x0100
        /*013e*/ 	.byte	0x04
	.zero		1


	//   ....[6]....
        /*0140*/ 	.word	0x00000680
        /*0144*/ 	.word	0x000000ff
        /*0148*/ 	.word	0x00000018
        /*014c*/ 	.short	0x0100
        /*014e*/ 	.byte	0x04
	.zero		1


	//   ....[7]....
        /*0150*/ 	.word	0x00000690
        /*0154*/ 	.word	0x000000ff
        /*0158*/ 	.word	0x000001c8
        /*015c*/ 	.short	0x0100
        /*015e*/ 	.byte	0x04
	.zero		1


	//   ....[8]....
        /*0160*/ 	.word	0x000006a0
        /*0164*/ 	.word	0x000000ff
        /*0168*/ 	.word	0x00000020
        /*016c*/ 	.short	0x0100
        /*016e*/ 	.byte	0x04
	.zero		1


	//   ....[9]....
        /*0170*/ 	.word	0x000006b0
        /*0174*/ 	.word	0x000000ff
        /*0178*/ 	.word	0x000001d0
        /*017c*/ 	.short	0x0100
        /*017e*/ 	.byte	0x04
	.zero		1


	//   ....[10]....
        /*0180*/ 	.word	0x000006c0
        /*0184*/ 	.word	0x000000ff
        /*0188*/ 	.word	0x00000028
        /*018c*/ 	.short	0x0100
        /*018e*/ 	.byte	0x04
	.zero		1


	//   ....[11]....
        /*0190*/ 	.word	0x000006d0
        /*0194*/ 	.word	0x000000ff
        /*0198*/ 	.word	0x000001d8
        /*019c*/ 	.short	0x0100
        /*019e*/ 	.byte	0x04
	.zero		1


	//   ....[12]....
        /*01a0*/ 	.word	0x000006e0
        /*01a4*/ 	.word	0x000000ff
        /*01a8*/ 	.word	0x00000030
        /*01ac*/ 	.short	0x0100
        /*01ae*/ 	.byte	0x04
	.zero		1


	//   ....[13]....
        /*01b0*/ 	.word	0x000006f0
        /*01b4*/ 	.word	0x000000ff
        /*01b8*/ 	.word	0x000001e0
        /*01bc*/ 	.short	0x0100
        /*01be*/ 	.byte	0x04
	.zero		1


	//   ....[14]....
        /*01c0*/ 	.word	0x00000700
        /*01c4*/ 	.word	0x000000ff
        /*01c8*/ 	.word	0x00000038
        /*01cc*/ 	.short	0x0100
        /*01ce*/ 	.byte	0x04
	.zero		1


	//   ....[15]....
        /*01d0*/ 	.word	0x00000710
        /*01d4*/ 	.word	0x000000ff
        /*01d8*/ 	.word	0x000001e8
        /*01dc*/ 	.short	0x0100
        /*01de*/ 	.byte	0x04
	.zero		1


	//   ....[16]....
        /*01e0*/ 	.word	0x00000720
        /*01e4*/ 	.word	0x000000ff
        /*01e8*/ 	.word	0x00000040
        /*01ec*/ 	.short	0x0100
        /*01ee*/ 	.byte	0x04
	.zero		1


	//   ....[17]....
        /*01f0*/ 	.word	0x00000730
        /*01f4*/ 	.word	0x000000ff
        /*01f8*/ 	.word	0x000001f0
        /*01fc*/ 	.short	0x0100
        /*01fe*/ 	.byte	0x04
	.zero		1


	//   ....[18]....
        /*0200*/ 	.word	0x00000740
        /*0204*/ 	.word	0x000000ff
        /*0208*/ 	.word	0x00000048
        /*020c*/ 	.short	0x0100
        /*020e*/ 	.byte	0x04
	.zero		1


	//   ....[19]....
        /*0210*/ 	.word	0x00000750
        /*0214*/ 	.word	0x000000ff
        /*0218*/ 	.word	0x000001f8
        /*021c*/ 	.short	0x0100
        /*021e*/ 	.byte	0x04
	.zero		1


	//   ....[20]....
        /*0220*/ 	.word	0x00000760
        /*0224*/ 	.word	0x000000ff
        /*0228*/ 	.word	0x00000050
        /*022c*/ 	.short	0x0100
        /*022e*/ 	.byte	0x04
	.zero		1


	//   ....[21]....
        /*0230*/ 	.word	0x00000770
        /*0234*/ 	.word	0x000000ff
        /*0238*/ 	.word	0x00000200
        /*023c*/ 	.short	0x0100
        /*023e*/ 	.byte	0x04
	.zero		1


	//   ....[22]....
        /*0240*/ 	.word	0x00000780
        /*0244*/ 	.word	0x000000ff
        /*0248*/ 	.word	0x00000058
        /*024c*/ 	.short	0x0100
        /*024e*/ 	.byte	0x04
	.zero		1


	//   ....[23]....
        /*0250*/ 	.word	0x00000790
        /*0254*/ 	.word	0x000000ff
        /*0258*/ 	.word	0x00000208
        /*025c*/ 	.short	0x0100
        /*025e*/ 	.byte	0x04
	.zero		1


	//   ....[24]....
        /*0260*/ 	.word	0x000007a0
        /*0264*/ 	.word	0x000000ff
        /*0268*/ 	.word	0x00000060
        /*026c*/ 	.short	0x0100
        /*026e*/ 	.byte	0x04
	.zero		1


	//   ....[25]....
        /*0270*/ 	.word	0x000007b0
        /*0274*/ 	.word	0x000000ff
        /*0278*/ 	.word	0x00000210
        /*027c*/ 	.short	0x0100
        /*027e*/ 	.byte	0x04
	.zero		1


	//   ....[26]....
        /*0280*/ 	.word	0x000007c0
        /*0284*/ 	.word	0x000000ff
        /*0288*/ 	.word	0x00000068
        /*028c*/ 	.short	0x0100
        /*028e*/ 	.byte	0x04
	.zero		1


	//   ....[27]....
        /*0290*/ 	.word	0x000007d0
        /*0294*/ 	.word	0x000000ff
        /*0298*/ 	.word	0x00000218
        /*029c*/ 	.short	0x0100
        /*029e*/ 	.byte	0x04
	.zero		1


	//   ....[28]....
        /*02a0*/ 	.word	0x000007e0
        /*02a4*/ 	.word	0x000000ff
        /*02a8*/ 	.word	0x00000070
        /*02ac*/ 	.short	0x0100
        /*02ae*/ 	.byte	0x04
	.zero		1


	//   ....[29]....
        /*02b0*/ 	.word	0x000007f0
        /*02b4*/ 	.word	0x000000ff
        /*02b8*/ 	.word	0x00000220
        /*02bc*/ 	.short	0x0100
        /*02be*/ 	.byte	0x04
	.zero		1


	//   ....[30]....
        /*02c0*/ 	.word	0x00000800
        /*02c4*/ 	.word	0x000000ff
        /*02c8*/ 	.word	0x00000078
        /*02cc*/ 	.short	0x0100
        /*02ce*/ 	.byte	0x04
	.zero		1


	//   ....[31]....
        /*02d0*/ 	.word	0x00000810
        /*02d4*/ 	.word	0x000000ff
        /*02d8*/ 	.word	0x00000228
        /*02dc*/ 	.short	0x0100
        /*02de*/ 	.byte	0x04
	.zero		1


	//   ....[32]....
        /*02e0*/ 	.word	0x00000820
        /*02e4*/ 	.word	0x000000ff
        /*02e8*/ 	.word	0x00000080
        /*02ec*/ 	.short	0x0100
        /*02ee*/ 	.byte	0x04
	.zero		1


	//   ....[33]....
        /*02f0*/ 	.word	0x00000830
        /*02f4*/ 	.word	0x000000ff
        /*02f8*/ 	.word	0x00000230
        /*02fc*/ 	.short	0x0100
        /*02fe*/ 	.byte	0x04
	.zero		1


	//   ....[34]....
        /*0300*/ 	.word	0x00000840
        /*0304*/ 	.word	0x000000ff
        /*0308*/ 	.word	0x00000088
        /*030c*/ 	.short	0x0100
        /*030e*/ 	.byte	0x04
	.zero		1


	//   ....[35]....
        /*0310*/ 	.word	0x00000850
        /*0314*/ 	.word	0x000000ff
        /*0318*/ 	.word	0x00000238
        /*031c*/ 	.short	0x0100
        /*031e*/ 	.byte	0x04
	.zero		1


	//   ....[36]....
        /*0320*/ 	.word	0x00000860
        /*0324*/ 	.word	0x000000ff
        /*0328*/ 	.word	0x00000090
        /*032c*/ 	.short	0x0100
        /*032e*/ 	.byte	0x04
	.zero		1


	//   ....[37]....
        /*0330*/ 	.word	0x00000870
        /*0334*/ 	.word	0x000000ff
        /*0338*/ 	.word	0x00000240
        /*033c*/ 	.short	0x0100
        /*033e*/ 	.byte	0x04
	.zero		1


	//   ....[38]....
        /*0340*/ 	.word	0x00000880
        /*0344*/ 	.word	0x000000ff
        /*0348*/ 	.word	0x00000098
        /*034c*/ 	.short	0x0100
        /*034e*/ 	.byte	0x04
	.zero		1


	//   ....[39]....
        /*0350*/ 	.word	0x00000890
        /*0354*/ 	.word	0x000000ff
        /*0358*/ 	.word	0x00000248
        /*035c*/ 	.short	0x0100
        /*035e*/ 	.byte	0x04
	.zero		1


	//   ....[40]....
        /*0360*/ 	.word	0x000008a0
        /*0364*/ 	.word	0x000000ff
        /*0368*/ 	.word	0x000000a0
        /*036c*/ 	.short	0x0100
        /*036e*/ 	.byte	0x04
	.zero		1


	//   ....[41]....
        /*0370*/ 	.word	0x000008b0
        /*0374*/ 	.word	0x000000ff
        /*0378*/ 	.word	0x00000250
        /*037c*/ 	.short	0x0100
        /*037e*/ 	.byte	0x04
	.zero		1


	//   ....[42]....
        /*0380*/ 	.word	0x000008c0
        /*0384*/ 	.word	0x000000ff
        /*0388*/ 	.word	0x000000a8
        /*038c*/ 	.short	0x0100
        /*038e*/ 	.byte	0x04
	.zero		1


	//   ....[43]....
        /*0390*/ 	.word	0x000008d0
        /*0394*/ 	.word	0x000000ff
        /*0398*/ 	.word	0x00000258
        /*039c*/ 	.short	0x0100
        /*039e*/ 	.byte	0x04
	.zero		1


	//   ....[44]....
        /*03a0*/ 	.word	0x000008e0
        /*03a4*/ 	.word	0x000000ff
        /*03a8*/ 	.word	0x000000b0
        /*03ac*/ 	.short	0x0100
        /*03ae*/ 	.byte	0x04
	.zero		1


	//   ....[45]....
        /*03b0*/ 	.word	0x000008f0
        /*03b4*/ 	.word	0x000000ff
        /*03b8*/ 	.word	0x00000260
        /*03bc*/ 	.short	0x0100
        /*03be*/ 	.byte	0x04
	.zero		1


	//   ....[46]....
        /*03c0*/ 	.word	0x00000900
        /*03c4*/ 	.word	0x000000ff
        /*03c8*/ 	.word	0x000000b8
        /*03cc*/ 	.short	0x0100
        /*03ce*/ 	.byte	0x04
	.zero		1


	//   ....[47]....
        /*03d0*/ 	.word	0x00000910
        /*03d4*/ 	.word	0x000000ff
        /*03d8*/ 	.word	0x00000268
        /*03dc*/ 	.short	0x0100
        /*03de*/ 	.byte	0x04
	.zero		1


	//   ....[48]....
        /*03e0*/ 	.word	0x00000920
        /*03e4*/ 	.word	0x000000ff
        /*03e8*/ 	.word	0x000000c0
        /*03ec*/ 	.short	0x0100
        /*03ee*/ 	.byte	0x04
	.zero		1


	//   ....[49]....
        /*03f0*/ 	.word	0x00000930
        /*03f4*/ 	.word	0x000000ff
        /*03f8*/ 	.word	0x00000270
        /*03fc*/ 	.short	0x0100
        /*03fe*/ 	.byte	0x04
	.zero		1


	//   ....[50]....
        /*0400*/ 	.word	0x00000940
        /*0404*/ 	.word	0x000000ff
        /*0408*/ 	.word	0x000000c8
        /*040c*/ 	.short	0x0100
        /*040e*/ 	.byte	0x04
	.zero		1


	//   ....[51]....
        /*0410*/ 	.word	0x00000950
        /*0414*/ 	.word	0x000000ff
        /*0418*/ 	.word	0x00000278
        /*041c*/ 	.short	0x0100
        /*041e*/ 	.byte	0x04
	.zero		1


	//   ....[52]....
        /*0420*/ 	.word	0x00000960
        /*0424*/ 	.word	0x000000ff
        /*0428*/ 	.word	0x000000d0
        /*042c*/ 	.short	0x0100
        /*042e*/ 	.byte	0x04
	.zero		1


	//   ....[53]....
        /*0430*/ 	.word	0x00000970
        /*0434*/ 	.word	0x000000ff
        /*0438*/ 	.word	0x00000280
        /*043c*/ 	.short	0x0100
        /*043e*/ 	.byte	0x04
	.zero		1


	//   ....[54]....
        /*0440*/ 	.word	0x00000980
        /*0444*/ 	.word	0x000000ff
        /*0448*/ 	.word	0x000000d8
        /*044c*/ 	.short	0x0100
        /*044e*/ 	.byte	0x04
	.zero		1


	//   ....[55]....
        /*0450*/ 	.word	0x00000990
        /*0454*/ 	.word	0x000000ff
        /*0458*/ 	.word	0x00000288
        /*045c*/ 	.short	0x0100
        /*045e*/ 	.byte	0x04
	.zero		1


	//   ....[56]....
        /*0460*/ 	.word	0x000009a0
        /*0464*/ 	.word	0x000000ff
        /*0468*/ 	.word	0x000000e0
        /*046c*/ 	.short	0x0100
        /*046e*/ 	.byte	0x04
	.zero		1


	//   ....[57]....
        /*0470*/ 	.word	0x000009b0
        /*0474*/ 	.word	0x000000ff
        /*0478*/ 	.word	0x00000290
        /*047c*/ 	.short	0x0100
        /*047e*/ 	.byte	0x04
	.zero		1


	//   ....[58]....
        /*0480*/ 	.word	0x000009c0
        /*0484*/ 	.word	0x000000ff
        /*0488*/ 	.word	0x000000e8
        /*048c*/ 	.short	0x0100
        /*048e*/ 	.byte	0x04
	.zero		1


	//   ....[59]....
        /*0490*/ 	.word	0x000009d0
        /*0494*/ 	.word	0x000000ff
        /*0498*/ 	.word	0x00000298
        /*049c*/ 	.short	0x0100
        /*049e*/ 	.byte	0x04
	.zero		1


	//   ....[60]....
        /*04a0*/ 	.word	0x000009e0
        /*04a4*/ 	.word	0x000000ff
        /*04a8*/ 	.word	0x000000f0
        /*04ac*/ 	.short	0x0100
        /*04ae*/ 	.byte	0x04
	.zero		1


	//   ....[61]....
        /*04b0*/ 	.word	0x000009f0
        /*04b4*/ 	.word	0x000000ff
        /*04b8*/ 	.word	0x000002a0
        /*04bc*/ 	.short	0x0100
        /*04be*/ 	.byte	0x04
	.zero		1


	//   ....[62]....
        /*04c0*/ 	.word	0x00000a00
        /*04c4*/ 	.word	0x000000ff
        /*04c8*/ 	.word	0x000000f8
        /*04cc*/ 	.short	0x0100
        /*04ce*/ 	.byte	0x04
	.zero		1


	//   ....[63]....
        /*04d0*/ 	.word	0x00000a10
        /*04d4*/ 	.word	0x000000ff
        /*04d8*/ 	.word	0x000002a8
        /*04dc*/ 	.short	0x0100
        /*04de*/ 	.byte	0x04
	.zero		1


	//   ....[64]....
        /*04e0*/ 	.word	0x00000a20
        /*04e4*/ 	.word	0x000000ff
        /*04e8*/ 	.word	0x00000100
        /*04ec*/ 	.short	0x0100
        /*04ee*/ 	.byte	0x04
	.zero		1


	//   ....[65]....
        /*04f0*/ 	.word	0x00000a30
        /*04f4*/ 	.word	0x000000ff
        /*04f8*/ 	.word	0x000002b0
        /*04fc*/ 	.short	0x0100
        /*04fe*/ 	.byte	0x04
	.zero		1


	//   ....[66]....
        /*0500*/ 	.word	0x00000a40
        /*0504*/ 	.word	0x000000ff
        /*0508*/ 	.word	0x00000108
        /*050c*/ 	.short	0x0100
        /*050e*/ 	.byte	0x04
	.zero		1


	//   ....[67]....
        /*0510*/ 	.word	0x00000a50
        /*0514*/ 	.word	0x000000ff
        /*0518*/ 	.word	0x000002b8
        /*051c*/ 	.short	0x0100
        /*051e*/ 	.byte	0x04
	.zero		1


	//   ....[68]....
        /*0520*/ 	.word	0x00000a60
        /*0524*/ 	.word	0x000000ff
        /*0528*/ 	.word	0x00000110
        /*052c*/ 	.short	0x0100
        /*052e*/ 	.byte	0x04
	.zero		1


	//   ....[69]....
        /*0530*/ 	.word	0x00000a70
        /*0534*/ 	.word	0x000000ff
        /*0538*/ 	.word	0x000002c0
        /*053c*/ 	.short	0x0100
        /*053e*/ 	.byte	0x04
	.zero		1


	//   ....[70]....
        /*0540*/ 	.word	0x00000a80
        /*0544*/ 	.word	0x000000ff
        /*0548*/ 	.word	0x00000118
        /*054c*/ 	.short	0x0100
        /*054e*/ 	.byte	0x04
	.zero		1


	//   ....[71]....
        /*0550*/ 	.word	0x00000a90
        /*0554*/ 	.word	0x000000ff
        /*0558*/ 	.word	0x000002c8
        /*055c*/ 	.short	0x0100
        /*055e*/ 	.byte	0x04
	.zero		1


	//   ....[72]....
        /*0560*/ 	.word	0x00000aa0
        /*0564*/ 	.word	0x000000ff
        /*0568*/ 	.word	0x00000120
        /*056c*/ 	.short	0x0100
        /*056e*/ 	.byte	0x04
	.zero		1


	//   ....[73]....
        /*0570*/ 	.word	0x00000ab0
        /*0574*/ 	.word	0x000000ff
        /*0578*/ 	.word	0x000002d0
        /*057c*/ 	.short	0x0100
        /*057e*/ 	.byte	0x04
	.zero		1


	//   ....[74]....
        /*0580*/ 	.word	0x00000ac0
        /*0584*/ 	.word	0x000000ff
        /*0588*/ 	.word	0x00000128
        /*058c*/ 	.short	0x0100
        /*058e*/ 	.byte	0x04
	.zero		1


	//   ....[75]....
        /*0590*/ 	.word	0x00000ad0
        /*0594*/ 	.word	0x000000ff
        /*0598*/ 	.word	0x000002d8
        /*059c*/ 	.short	0x0100
        /*059e*/ 	.byte	0x04
	.zero		1


	//   ....[76]....
        /*05a0*/ 	.word	0x00000ae0
        /*05a4*/ 	.word	0x000000ff
        /*05a8*/ 	.word	0x00000130
        /*05ac*/ 	.short	0x0100
        /*05ae*/ 	.byte	0x04
	.zero		1


	//   ....[77]....
        /*05b0*/ 	.word	0x00000af0
        /*05b4*/ 	.word	0x000000ff
        /*05b8*/ 	.word	0x000002e0
        /*05bc*/ 	.short	0x0100
        /*05be*/ 	.byte	0x04
	.zero		1


	//   ....[78]....
        /*05c0*/ 	.word	0x00000b00
        /*05c4*/ 	.word	0x000000ff
        /*05c8*/ 	.word	0x00000138
        /*05cc*/ 	.short	0x0100
        /*05ce*/ 	.byte	0x04
	.zero		1


	//   ....[79]....
        /*05d0*/ 	.word	0x00000b10
        /*05d4*/ 	.word	0x000000ff
        /*05d8*/ 	.word	0x000002e8
        /*05dc*/ 	.short	0x0100
        /*05de*/ 	.byte	0x04
	.zero		1


	//   ....[80]....
        /*05e0*/ 	.word	0x00000b20
        /*05e4*/ 	.word	0x000000ff
        /*05e8*/ 	.word	0x00000140
        /*05ec*/ 	.short	0x0100
        /*05ee*/ 	.byte	0x04
	.zero		1


	//   ....[81]....
        /*05f0*/ 	.word	0x00000b30
        /*05f4*/ 	.word	0x000000ff
        /*05f8*/ 	.word	0x000002f0
        /*05fc*/ 	.short	0x0100
        /*05fe*/ 	.byte	0x04
	.zero		1


	//   ....[82]....
        /*0600*/ 	.word	0x00000b40
        /*0604*/ 	.word	0x000000ff
        /*0608*/ 	.word	0x00000148
        /*060c*/ 	.short	0x0100
        /*060e*/ 	.byte	0x04
	.zero		1


	//   ....[83]....
        /*0610*/ 	.word	0x00000b50
        /*0614*/ 	.word	0x000000ff
        /*0618*/ 	.word	0x000002f8
        /*061c*/ 	.short	0x0100
        /*061e*/ 	.byte	0x04
	.zero		1


	//   ....[84]....
        /*0620*/ 	.word	0x00000b60
        /*0624*/ 	.word	0x000000ff
        /*0628*/ 	.word	0x00000150
        /*062c*/ 	.short	0x0100
        /*062e*/ 	.byte	0x04
	.zero		1


	//   ....[85]....
        /*0630*/ 	.word	0x00000b70
        /*0634*/ 	.word	0x000000ff
        /*0638*/ 	.word	0x00000300
        /*063c*/ 	.short	0x0100
        /*063e*/ 	.byte	0x04
	.zero		1


	//   ....[86]....
        /*0640*/ 	.word	0x00000b80
        /*0644*/ 	.word	0x000000ff
        /*0648*/ 	.word	0x00000158
        /*064c*/ 	.short	0x0100
        /*064e*/ 	.byte	0x04
	.zero		1


	//   ....[87]....
        /*0650*/ 	.word	0x00000b90
        /*0654*/ 	.word	0x000000ff
        /*0658*/ 	.word	0x00000308
        /*065c*/ 	.short	0x0100
        /*065e*/ 	.byte	0x04
	.zero		1


	//   ....[88]....
        /*0660*/ 	.word	0x00000ba0
        /*0664*/ 	.word	0x000000ff
        /*0668*/ 	.word	0x00000160
        /*066c*/ 	.short	0x0100
        /*066e*/ 	.byte	0x04
	.zero		1


	//   ....[89]....
        /*0670*/ 	.word	0x00000bb0
        /*0674*/ 	.word	0x000000ff
        /*0678*/ 	.word	0x00000310
        /*067c*/ 	.short	0x0100
        /*067e*/ 	.byte	0x04
	.zero		1


	//   ....[90]....
        /*0680*/ 	.word	0x00000bc0
        /*0684*/ 	.word	0x000000ff
        /*0688*/ 	.word	0x00000168
        /*068c*/ 	.short	0x0100
        /*068e*/ 	.byte	0x04
	.zero		1


	//   ....[91]....
        /*0690*/ 	.word	0x00000bd0
        /*0694*/ 	.word	0x000000ff
        /*0698*/ 	.word	0x00000318
        /*069c*/ 	.short	0x0100
        /*069e*/ 	.byte	0x04
	.zero		1


	//   ....[92]....
        /*06a0*/ 	.word	0x00000be0
        /*06a4*/ 	.word	0x000000ff
        /*06a8*/ 	.word	0x00000170
        /*06ac*/ 	.short	0x0100
        /*06ae*/ 	.byte	0x04
	.zero		1


	//   ....[93]....
        /*06b0*/ 	.word	0x00000bf0
        /*06b4*/ 	.word	0x000000ff
        /*06b8*/ 	.word	0x00000320
        /*06bc*/ 	.short	0x0100
        /*06be*/ 	.byte	0x04
	.zero		1


	//   ....[94]....
        /*06c0*/ 	.word	0x00000c00
        /*06c4*/ 	.word	0x000000ff
        /*06c8*/ 	.word	0x00000178
        /*06cc*/ 	.short	0x0100
        /*06ce*/ 	.byte	0x04
	.zero		1


	//   ....[95]....
        /*06d0*/ 	.word	0x00000c10
        /*06d4*/ 	.word	0x000000ff
        /*06d8*/ 	.word	0x00000328
        /*06dc*/ 	.short	0x0100
        /*06de*/ 	.byte	0x04
	.zero		1


	//   ....[96]....
        /*06e0*/ 	.word	0x00000c20
        /*06e4*/ 	.word	0x000000ff
        /*06e8*/ 	.word	0x00000180
        /*06ec*/ 	.short	0x0100
        /*06ee*/ 	.byte	0x04
	.zero		1


	//   ....[97]....
        /*06f0*/ 	.word	0x00000c30
        /*06f4*/ 	.word	0x000000ff
        /*06f8*/ 	.word	0x00000330
        /*06fc*/ 	.short	0x0100
        /*06fe*/ 	.byte	0x04
	.zero		1


	//   ....[98]....
        /*0700*/ 	.word	0x00000c40
        /*0704*/ 	.word	0x000000ff
        /*0708*/ 	.word	0x00000188
        /*070c*/ 	.short	0x0100
        /*070e*/ 	.byte	0x04
	.zero		1


	//   ....[99]....
        /*0710*/ 	.word	0x00000c50
        /*0714*/ 	.word	0x000000ff
        /*0718*/ 	.word	0x00000338
        /*071c*/ 	.short	0x0100
        /*071e*/ 	.byte	0x04
	.zero		1


	//   ....[100]....
        /*0720*/ 	.word	0x00000c60
        /*0724*/ 	.word	0x000000ff
        /*0728*/ 	.word	0x00000190
        /*072c*/ 	.short	0x0100
        /*072e*/ 	.byte	0x04
	.zero		1


	//   ....[101]....
        /*0730*/ 	.word	0x00000c70
        /*0734*/ 	.word	0x000000ff
        /*0738*/ 	.word	0x00000340
        /*073c*/ 	.short	0x0100
        /*073e*/ 	.byte	0x04
	.zero		1


	//   ....[102]....
        /*0740*/ 	.word	0x00000c80
        /*0744*/ 	.word	0x000000ff
        /*0748*/ 	.word	0x00000198
        /*074c*/ 	.short	0x0100
        /*074e*/ 	.byte	0x04
	.zero		1


	//   ....[103]....
        /*0750*/ 	.word	0x00000c90
        /*0754*/ 	.word	0x000000ff
        /*0758*/ 	.word	0x00000348
        /*075c*/ 	.short	0x0100
        /*075e*/ 	.byte	0x04
	.zero		1


	//   ....[104]....
        /*0760*/ 	.word	0x00000ca0
        /*0764*/ 	.word	0x000000ff
        /*0768*/ 	.word	0x000001a0
        /*076c*/ 	.short	0x0100
        /*076e*/ 	.byte	0x04
	.zero		1


	//   ....[105]....
        /*0770*/ 	.word	0x00000cb0
        /*0774*/ 	.word	0x000000ff
        /*0778*/ 	.word	0x00000350
        /*077c*/ 	.short	0x0100
        /*077e*/ 	.byte	0x04
	.zero		1


	//   ....[106]....
        /*0780*/ 	.word	0x00000cc0
        /*0784*/ 	.word	0x000000ff
        /*0788*/ 	.word	0x000001a8
        /*078c*/ 	.short	0x0100
        /*078e*/ 	.byte	0x04
	.zero		1


	//   ....[107]....
        /*0790*/ 	.word	0x00000cd0
        /*0794*/ 	.word	0x000000ff
        /*0798*/ 	.word	0x00000358
        /*079c*/ 	.short	0x0100
        /*079e*/ 	.byte	0x04
	.zero		1


	//   ....[108]....
        /*07a0*/ 	.word	0x00000e10
        /*07a4*/ 	.word	0x000000ff
        /*07a8*/ 	.word	0x00000360
        /*07ac*/ 	.short	0x0100
        /*07ae*/ 	.byte	0x04
	.zero		1


	//   ....[109]....
        /*07b0*/ 	.word	0x00000e20
        /*07b4*/ 	.word	0x000000ff
        /*07b8*/ 	.word	0x00000368
        /*07bc*/ 	.short	0x0100
        /*07be*/ 	.byte	0x04
	.zero		1


	//   ....[110]....
        /*07c0*/ 	.word	0x00000f10
        /*07c4*/ 	.word	0x000000ff
        /*07c8*/ 	.word	0x00000370
        /*07cc*/ 	.short	0x0100
        /*07ce*/ 	.byte	0x06
	.zero		1


	//   ....[111]....
        /*07d0*/ 	.word	0x00000f20
        /*07d4*/ 	.word	0x000000ff
        /*07d8*/ 	.word	0x00000378
        /*07dc*/ 	.short	0x0100
        /*07de*/ 	.byte	0x06
	.zero		1


	//   ....[112]....
        /*07e0*/ 	.word	0x00001060
        /*07e4*/ 	.word	0x000000ff
        /*07e8*/ 	.word	0x00000380
        /*07ec*/ 	.short	0x0100
        /*07ee*/ 	.byte	0x06
	.zero		1


	//   ....[113]....
        /*07f0*/ 	.word	0x00001070
        /*07f4*/ 	.word	0x000000ff
        /*07f8*/ 	.word	0x00000388
        /*07fc*/ 	.short	0x0100
        /*07fe*/ 	.byte	0x06
	.zero		1


	//   ....[114]....
        /*0800*/ 	.word	0x000011a0
        /*0804*/ 	.word	0x000000ff
        /*0808*/ 	.word	0x00000390
        /*080c*/ 	.short	0x0100
        /*080e*/ 	.byte	0x04
	.zero		1


	//   ....[115]....
        /*0810*/ 	.word	0x000011b0
        /*0814*/ 	.word	0x000000ff
        /*0818*/ 	.word	0x000003a0
        /*081c*/ 	.short	0x0100
        /*081e*/ 	.byte	0x04
	.zero		1


	//   ....[116]....
        /*0820*/ 	.word	0x000011c0
        /*0824*/ 	.word	0x000000ff
        /*0828*/ 	.word	0x00000398
        /*082c*/ 	.short	0x0100
        /*082e*/ 	.byte	0x04
	.zero		1


	//   ....[117]....
        /*0830*/ 	.word	0x000011d0
        /*0834*/ 	.word	0x000000ff
        /*0838*/ 	.word	0x000003a8
        /*083c*/ 	.short	0x0100
        /*083e*/ 	.byte	0x04
	.zero		1


	//   ....[118]....
        /*0840*/ 	.word	0x00001da0
        /*0844*/ 	.word	0x000000ff
        /*0848*/ 	.word	0x000001b0
        /*084c*/ 	.short	0x010a
        /*084e*/ 	.byte	0x04
	.zero		1


	//   ....[119]....
        /*0850*/ 	.word	0x00001fd0
        /*0854*/ 	.word	0x000000ff
        /*0858*/ 	.word	0x000001b0
        /*085c*/ 	.short	0x010a
        /*085e*/ 	.byte	0x09
	.zero		1


	//   ....[120]....
        /*0860*/ 	.word	0x00002160
        /*0864*/ 	.word	0x000000ff
        /*0868*/ 	.word	0x000001b0
        /*086c*/ 	.short	0x010a
        /*086e*/ 	.byte	0x07
	.zero		1


	//   ....[121]....
        /*0870*/ 	.word	0x00002340
        /*0874*/ 	.word	0x000000ff
        /*0878*/ 	.word	0x00000378
        /*087c*/ 	.short	0x0101
        /*087e*/ 	.byte	0x18
	.zero		1


	//   ....[122]....
        /*0880*/ 	.word	0x00002360
        /*0884*/ 	.word	0x000000ff
        /*0888*/ 	.word	0x000001b0
        /*088c*/ 	.short	0x010a
        /*088e*/ 	.byte	0x04
	.zero		1


	//   ....[123]....
        /*0890*/ 	.word	0x00002570
        /*0894*/ 	.word	0x000000ff
        /*0898*/ 	.word	0x000001b0
        /*089c*/ 	.short	0x010a
        /*089e*/ 	.byte	0x09
	.zero		1


	//   ....[124]....
        /*08a0*/ 	.word	0x00002700
        /*08a4*/ 	.word	0x000000ff
        /*08a8*/ 	.word	0x000001b0
        /*08ac*/ 	.short	0x010a
        /*08ae*/ 	.byte	0x07
	.zero		1


	//   ....[125]....
        /*08b0*/ 	.word	0x000028f0
        /*08b4*/ 	.word	0x000000ff
        /*08b8*/ 	.word	0x00000380
        /*08bc*/ 	.short	0x010a
        /*08be*/ 	.byte	0x18
	.zero		1


	//   ....[126]....
        /*08c0*/ 	.word	0x000029b0
        /*08c4*/ 	.word	0x000000ff
        /*08c8*/ 	.word	0x00000000
        /*08cc*/ 	.short	0x0101
        /*08ce*/ 	.byte	0x04
	.zero		1


	//   ....[127]....
        /*08d0*/ 	.word	0x00002fa0
        /*08d4*/ 	.word	0x000000ff
        /*08d8*/ 	.word	0x00000000
        /*08dc*/ 	.short	0x010a
        /*08de*/ 	.byte	0x04
	.zero		1


	//   ....[128]....
        /*08e0*/ 	.word	0x00003030
        /*08e4*/ 	.word	0x000000ff
        /*08e8*/ 	.word	0x00000000
        /*08ec*/ 	.short	0x010a
        /*08ee*/ 	.byte	0x05
	.zero		1


	//   ....[129]....
        /*08f0*/ 	.word	0x000030c0
        /*08f4*/ 	.word	0x000000ff
        /*08f8*/ 	.word	0x00000000
        /*08fc*/ 	.short	0x010a
        /*08fe*/ 	.byte	0x05
	.zero		1


	//   ....[130]....
        /*0900*/ 	.word	0x00003150
        /*0904*/ 	.word	0x000000ff
        /*0908*/ 	.word	0x00000000
        /*090c*/ 	.short	0x010a
        /*090e*/ 	.byte	0x05
	.zero		1


	//   ....[131]....
        /*0910*/ 	.word	0x000031e0
        /*0914*/ 	.word	0x000000ff
        /*0918*/ 	.word	0x00000000
        /*091c*/ 	.short	0x010a
        /*091e*/ 	.byte	0x05
	.zero		1


	//   ....[132]....
        /*0920*/ 	.word	0x00003270
        /*0924*/ 	.word	0x000000ff
        /*0928*/ 	.word	0x00000000
        /*092c*/ 	.short	0x010a
        /*092e*/ 	.byte	0x05
	.zero		1


	//   ....[133]....
        /*0930*/ 	.word	0x00003300
        /*0934*/ 	.word	0x000000ff
        /*0938*/ 	.word	0x00000000
        /*093c*/ 	.short	0x010a
        /*093e*/ 	.byte	0x05
	.zero		1


	//   ....[134]....
        /*0940*/ 	.word	0x00003390
        /*0944*/ 	.word	0x000000ff
        /*0948*/ 	.word	0x00000000
        /*094c*/ 	.short	0x010a
        /*094e*/ 	.byte	0x05
	.zero		1


	//   ....[135]....
        /*0950*/ 	.word	0x00003420
        /*0954*/ 	.word	0x000000ff
        /*0958*/ 	.word	0x00000000
        /*095c*/ 	.short	0x010a
        /*095e*/ 	.byte	0x05
	.zero		1


	//   ....[136]....
        /*0960*/ 	.word	0x000034b0
        /*0964*/ 	.word	0x000000ff
        /*0968*/ 	.word	0x00000000
        /*096c*/ 	.short	0x010a
        /*096e*/ 	.byte	0x05
	.zero		1


	//   ....[137]....
        /*0970*/ 	.word	0x00003540
        /*0974*/ 	.word	0x000000ff
        /*0978*/ 	.word	0x00000000
        /*097c*/ 	.short	0x010a
        /*097e*/ 	.byte	0x05
	.zero		1


	//   ....[138]....
        /*0980*/ 	.word	0x000035d0
        /*0984*/ 	.word	0x000000ff
        /*0988*/ 	.word	0x00000000
        /*098c*/ 	.short	0x010a
        /*098e*/ 	.byte	0x05
	.zero		1


	//   ....[139]....
        /*0990*/ 	.word	0x00003660
        /*0994*/ 	.word	0x000000ff
        /*0998*/ 	.word	0x00000000
        /*099c*/ 	.short	0x010a
        /*099e*/ 	.byte	0x05
	.zero		1


	//   ....[140]....
        /*09a0*/ 	.word	0x000036f0
        /*09a4*/ 	.word	0x000000ff
        /*09a8*/ 	.word	0x00000000
        /*09ac*/ 	.short	0x010a
        /*09ae*/ 	.byte	0x05
	.zero		1


	//   ....[141]....
        /*09b0*/ 	.word	0x00003780
        /*09b4*/ 	.word	0x000000ff
        /*09b8*/ 	.word	0x00000000
        /*09bc*/ 	.short	0x010a
        /*09be*/ 	.byte	0x05
	.zero		1


	//   ....[142]....
        /*09c0*/ 	.word	0x00003810
        /*09c4*/ 	.word	0x000000ff
        /*09c8*/ 	.word	0x00000000
        /*09cc*/ 	.short	0x010a
        /*09ce*/ 	.byte	0x05
	.zero		1


	//   ....[143]....
        /*09d0*/ 	.word	0x000038a0
        /*09d4*/ 	.word	0x000000ff
        /*09d8*/ 	.word	0x00000000
        /*09dc*/ 	.short	0x010a
        /*09de*/ 	.byte	0x05
	.zero		1


	//   ....[144]....
        /*09e0*/ 	.word	0x00003930
        /*09e4*/ 	.word	0x000000ff
        /*09e8*/ 	.word	0x00000000
        /*09ec*/ 	.short	0x010a
        /*09ee*/ 	.byte	0x05
	.zero		1


	//   ....[145]....
        /*09f0*/ 	.word	0x000039c0
        /*09f4*/ 	.word	0x000000ff
        /*09f8*/ 	.word	0x00000000
        /*09fc*/ 	.short	0x010a
        /*09fe*/ 	.byte	0x05
	.zero		1


	//   ....[146]....
        /*0a00*/ 	.word	0x00003a50
        /*0a04*/ 	.word	0x000000ff
        /*0a08*/ 	.word	0x00000000
        /*0a0c*/ 	.short	0x010a
        /*0a0e*/ 	.byte	0x05
	.zero		1


	//   ....[147]....
        /*0a10*/ 	.word	0x00003ae0
        /*0a14*/ 	.word	0x000000ff
        /*0a18*/ 	.word	0x00000000
        /*0a1c*/ 	.short	0x010a
        /*0a1e*/ 	.byte	0x05
	.zero		1


	//   ....[148]....
        /*0a20*/ 	.word	0x00003b70
        /*0a24*/ 	.word	0x000000ff
        /*0a28*/ 	.word	0x00000000
        /*0a2c*/ 	.short	0x010a
        /*0a2e*/ 	.byte	0x05
	.zero		1


	//   ....[149]....
        /*0a30*/ 	.word	0x00003c00
        /*0a34*/ 	.word	0x000000ff
        /*0a38*/ 	.word	0x00000000
        /*0a3c*/ 	.short	0x010a
        /*0a3e*/ 	.byte	0x05
	.zero		1


	//   ....[150]....
        /*0a40*/ 	.word	0x00003c90
        /*0a44*/ 	.word	0x000000ff
        /*0a48*/ 	.word	0x00000000
        /*0a4c*/ 	.short	0x010a
        /*0a4e*/ 	.byte	0x05
	.zero		1


	//   ....[151]....
        /*0a50*/ 	.word	0x00003d20
        /*0a54*/ 	.word	0x000000ff
        /*0a58*/ 	.word	0x00000000
        /*0a5c*/ 	.short	0x010a
        /*0a5e*/ 	.byte	0x05
	.zero		1


	//   ....[152]....
        /*0a60*/ 	.word	0x00003db0
        /*0a64*/ 	.word	0x000000ff
        /*0a68*/ 	.word	0x00000000
        /*0a6c*/ 	.short	0x010a
        /*0a6e*/ 	.byte	0x05
	.zero		1


	//   ....[153]....
        /*0a70*/ 	.word	0x00003e40
        /*0a74*/ 	.word	0x000000ff
        /*0a78*/ 	.word	0x00000000
        /*0a7c*/ 	.short	0x010a
        /*0a7e*/ 	.byte	0x05
	.zero		1


	//   ....[154]....
        /*0a80*/ 	.word	0x00003ed0
        /*0a84*/ 	.word	0x000000ff
        /*0a88*/ 	.word	0x00000000
        /*0a8c*/ 	.short	0x010a
        /*0a8e*/ 	.byte	0x05
	.zero		1


	//   ....[155]....
        /*0a90*/ 	.word	0x00003f60
        /*0a94*/ 	.word	0x000000ff
        /*0a98*/ 	.word	0x00000000
        /*0a9c*/ 	.short	0x010a
        /*0a9e*/ 	.byte	0x05
	.zero		1


	//   ....[156]....
        /*0aa0*/ 	.word	0x00003ff0
        /*0aa4*/ 	.word	0x000000ff
        /*0aa8*/ 	.word	0x00000000
        /*0aac*/ 	.short	0x010a
        /*0aae*/ 	.byte	0x05
	.zero		1


	//   ....[157]....
        /*0ab0*/ 	.word	0x00004080
        /*0ab4*/ 	.word	0x000000ff
        /*0ab8*/ 	.word	0x00000000
        /*0abc*/ 	.short	0x010a
        /*0abe*/ 	.byte	0x05
	.zero		1


	//   ....[158]....
        /*0ac0*/ 	.word	0x00004110
        /*0ac4*/ 	.word	0x000000ff
        /*0ac8*/ 	.word	0x00000000
        /*0acc*/ 	.short	0x010a
        /*0ace*/ 	.byte	0x05
	.zero		1


	//   ....[159]....
        /*0ad0*/ 	.word	0x000041a0
        /*0ad4*/ 	.word	0x000000ff
        /*0ad8*/ 	.word	0x00000000
        /*0adc*/ 	.short	0x010a
        /*0ade*/ 	.byte	0x05
	.zero		1


	//   ....[160]....
        /*0ae0*/ 	.word	0x00004230
        /*0ae4*/ 	.word	0x000000ff
        /*0ae8*/ 	.word	0x00000000
        /*0aec*/ 	.short	0x010a
        /*0aee*/ 	.byte	0x05
	.zero		1


	//   ....[161]....
        /*0af0*/ 	.word	0x000042c0
        /*0af4*/ 	.word	0x000000ff
        /*0af8*/ 	.word	0x00000000
        /*0afc*/ 	.short	0x010a
        /*0afe*/ 	.byte	0x05
	.zero		1


	//   ....[162]....
        /*0b00*/ 	.word	0x00004350
        /*0b04*/ 	.word	0x000000ff
        /*0b08*/ 	.word	0x00000000
        /*0b0c*/ 	.short	0x010a
        /*0b0e*/ 	.byte	0x05
	.zero		1


	//   ....[163]....
        /*0b10*/ 	.word	0x000043e0
        /*0b14*/ 	.word	0x000000ff
        /*0b18*/ 	.word	0x00000000
        /*0b1c*/ 	.short	0x010a
        /*0b1e*/ 	.byte	0x05
	.zero		1


	//   ....[164]....
        /*0b20*/ 	.word	0x00004470
        /*0b24*/ 	.word	0x000000ff
        /*0b28*/ 	.word	0x00000000
        /*0b2c*/ 	.short	0x010a
        /*0b2e*/ 	.byte	0x05
	.zero		1


	//   ....[165]....
        /*0b30*/ 	.word	0x00004500
        /*0b34*/ 	.word	0x000000ff
        /*0b38*/ 	.word	0x00000000
        /*0b3c*/ 	.short	0x010a
        /*0b3e*/ 	.byte	0x05
	.zero		1


	//   ....[166]....
        /*0b40*/ 	.word	0x00004590
        /*0b44*/ 	.word	0x000000ff
        /*0b48*/ 	.word	0x00000000
        /*0b4c*/ 	.short	0x010a
        /*0b4e*/ 	.byte	0x05
	.zero		1


	//   ....[167]....
        /*0b50*/ 	.word	0x00004620
        /*0b54*/ 	.word	0x000000ff
        /*0b58*/ 	.word	0x00000000
        /*0b5c*/ 	.short	0x010a
        /*0b5e*/ 	.byte	0x05
	.zero		1


	//   ....[168]....
        /*0b60*/ 	.word	0x000046b0
        /*0b64*/ 	.word	0x000000ff
        /*0b68*/ 	.word	0x00000000
        /*0b6c*/ 	.short	0x010a
        /*0b6e*/ 	.byte	0x05
	.zero		1


	//   ....[169]....
        /*0b70*/ 	.word	0x00004740
        /*0b74*/ 	.word	0x000000ff
        /*0b78*/ 	.word	0x00000000
        /*0b7c*/ 	.short	0x010a
        /*0b7e*/ 	.byte	0x05
	.zero		1


	//   ....[170]....
        /*0b80*/ 	.word	0x000047d0
        /*0b84*/ 	.word	0x000000ff
        /*0b88*/ 	.word	0x00000000
        /*0b8c*/ 	.short	0x010a
        /*0b8e*/ 	.byte	0x05
	.zero		1


	//   ....[171]....
        /*0b90*/ 	.word	0x00004860
        /*0b94*/ 	.word	0x000000ff
        /*0b98*/ 	.word	0x00000000
        /*0b9c*/ 	.short	0x010a
        /*0b9e*/ 	.byte	0x05
	.zero		1


	//   ....[172]....
        /*0ba0*/ 	.word	0x000048f0
        /*0ba4*/ 	.word	0x000000ff
        /*0ba8*/ 	.word	0x00000000
        /*0bac*/ 	.short	0x010a
        /*0bae*/ 	.byte	0x05
	.zero		1


	//   ....[173]....
        /*0bb0*/ 	.word	0x00004980
        /*0bb4*/ 	.word	0x000000ff
        /*0bb8*/ 	.word	0x00000000
        /*0bbc*/ 	.short	0x010a
        /*0bbe*/ 	.byte	0x05
	.zero		1


	//   ....[174]....
        /*0bc0*/ 	.word	0x00004a10
        /*0bc4*/ 	.word	0x000000ff
        /*0bc8*/ 	.word	0x00000000
        /*0bcc*/ 	.short	0x010a
        /*0bce*/ 	.byte	0x05
	.zero		1


	//   ....[175]....
        /*0bd0*/ 	.word	0x00004aa0
        /*0bd4*/ 	.word	0x000000ff
        /*0bd8*/ 	.word	0x00000000
        /*0bdc*/ 	.short	0x010a
        /*0bde*/ 	.byte	0x05
	.zero		1


	//   ....[176]....
        /*0be0*/ 	.word	0x00004b30
        /*0be4*/ 	.word	0x000000ff
        /*0be8*/ 	.word	0x00000000
        /*0bec*/ 	.short	0x010a
        /*0bee*/ 	.byte	0x05
	.zero		1


	//   ....[177]....
        /*0bf0*/ 	.word	0x00004bc0
        /*0bf4*/ 	.word	0x000000ff
        /*0bf8*/ 	.word	0x00000000
        /*0bfc*/ 	.short	0x010a
        /*0bfe*/ 	.byte	0x05
	.zero		1


	//   ....[178]....
        /*0c00*/ 	.word	0x00004c50
        /*0c04*/ 	.word	0x000000ff
        /*0c08*/ 	.word	0x00000000
        /*0c0c*/ 	.short	0x010a
        /*0c0e*/ 	.byte	0x05
	.zero		1


	//   ....[179]....
        /*0c10*/ 	.word	0x00004ce0
        /*0c14*/ 	.word	0x000000ff
        /*0c18*/ 	.word	0x00000000
        /*0c1c*/ 	.short	0x010a
        /*0c1e*/ 	.byte	0x05
	.zero		1


	//   ....[180]....
        /*0c20*/ 	.word	0x00004d80
        /*0c24*/ 	.word	0x00000000
        /*0c28*/ 	.word	0x00000000
        /*0c2c*/ 	.short	0x010a
        /*0c2e*/ 	.byte	0xff
	.zero		1


	//   ....[181]....
        /*0c30*/ 	.word	0x00004ed0
        /*0c34*/ 	.word	0x000000ff
        /*0c38*/ 	.word	0x00000388
        /*0c3c*/ 	.short	0x010a
        /*0c3e*/ 	.byte	0x04
	.zero		1


	//   ....[182]....
        /*0c40*/ 	.word	0x00004f70
        /*0c44*/ 	.word	0x000000ff
        /*0c48*/ 	.word	0x00000380
        /*0c4c*/ 	.short	0x010a
        /*0c4e*/ 	.byte	0x04
	.zero		1


	//   ....[183]....
        /*0c50*/ 	.word	0x00005010
        /*0c54*/ 	.word	0x000000ff
        /*0c58*/ 	.word	0x00000000
        /*0c5c*/ 	.short	0x0101
        /*0c5e*/ 	.byte	0x05
	.zero		1


	//   ....[184]....
        /*0c60*/ 	.word	0x00005050
        /*0c64*/ 	.word	0x000000ff
        /*0c68*/ 	.word	0x00000388
        /*0c6c*/ 	.short	0x0106
        /*0c6e*/ 	.byte	0x04
	.zero		1


	//   ....[185]....
        /*0c70*/ 	.word	0x00005090
        /*0c74*/ 	.word	0x00000000
        /*0c78*/ 	.word	0x00000388
        /*0c7c*/ 	.short	0x010a
        /*0c7e*/ 	.byte	0xff
	.zero		1


	//   ....[186]....
        /*0c80*/ 	.word	0x000055b0
        /*0c84*/ 	.word	0x000000ff
        /*0c88*/ 	.word	0x00000380
        /*0c8c*/ 	.short	0x010a
        /*0c8e*/ 	.byte	0x0e
	.zero		1


	//   ....[187]....
        /*0c90*/ 	.word	0x00005660
        /*0c94*/ 	.word	0x000000ff
        /*0c98*/ 	.word	0x00000000
        /*0c9c*/ 	.short	0x0101
        /*0c9e*/ 	.byte	0x17
	.zero		1


	//   ....[188]....
        /*0ca0*/ 	.word	0x00005670
        /*0ca4*/ 	.word	0x000000ff
        /*0ca8*/ 	.word	0x000003a0
        /*0cac*/ 	.short	0x010a
        /*0cae*/ 	.byte	0x13
	.zero		1


	//   ....[189]....
        /*0cb0*/ 	.word	0x00005700
        /*0cb4*/ 	.word	0x000000ff
        /*0cb8*/ 	.word	0x00000000
        /*0cbc*/ 	.short	0x010a
        /*0cbe*/ 	.byte	0x04
	.zero		1


	//   ....[190]....
        /*0cc0*/ 	.word	0x00005770
        /*0cc4*/ 	.word	0x000000ff
        /*0cc8*/ 	.word	0x00000000
        /*0ccc*/ 	.short	0x010a
        /*0cce*/ 	.byte	0x05
	.zero		1


	//   ....[191]....
        /*0cd0*/ 	.word	0x00005890
        /*0cd4*/ 	.word	0x000000ff
        /*0cd8*/ 	.word	0x00000000
        /*0cdc*/ 	.short	0x010a
        /*0cde*/ 	.byte	0x04
	.zero		1


	//   ....[192]....
        /*0ce0*/ 	.word	0x00005a70
        /*0ce4*/ 	.word	0x000000ff
        /*0ce8*/ 	.word	0x00000000
        /*0cec*/ 	.short	0x010a
        /*0cee*/ 	.byte	0x04
	.zero		1


	//   ....[193]....
        /*0cf0*/ 	.word	0x00005b00
        /*0cf4*/ 	.word	0x000000ff
        /*0cf8*/ 	.word	0x00000000
        /*0cfc*/ 	.short	0x010a
        /*0cfe*/ 	.byte	0x04
	.zero		1


	//   ....[194]....
        /*0d00*/ 	.word	0x00006000
        /*0d04*/ 	.word	0x000000ff
        /*0d08*/ 	.word	0x00000380
        /*0d0c*/ 	.short	0x010a
        /*0d0e*/ 	.byte	0x13
	.zero		1


	//   ....[195]....
        /*0d10*/ 	.word	0x000060a0
        /*0d14*/ 	.word	0x000000ff
        /*0d18*/ 	.word	0x00000000
        /*0d1c*/ 	.short	0x0101
        /*0d1e*/ 	.byte	0x20
	.zero		1


	//   ....[196]....
        /*0d20*/ 	.word	0x000065e0
        /*0d24*/ 	.word	0x000000ff
        /*0d28*/ 	.word	0x00000378
        /*0d2c*/ 	.short	0x010a
        /*0d2e*/ 	.byte	0x13
	.zero		1


	//   ....[197]....
        /*0d30*/ 	.word	0x00006770
        /*0d34*/ 	.word	0x000000ff
        /*0d38*/ 	.word	0x00000368
        /*0d3c*/ 	.short	0x010a
        /*0d3e*/ 	.byte	0x13
	.zero		1


	//   ....[198]....
        /*0d40*/ 	.word	0x00006a70
        /*0d44*/ 	.word	0x000000ff
        /*0d48*/ 	.word	0x00000360
        /*0d4c*/ 	.short	0x010b
        /*0d4e*/ 	.byte	0x13
	.zero		1


	//   ....[199]....
        /*0d50*/ 	.word	0x00006a80
        /*0d54*/ 	.word	0x000000ff
        /*0d58*/ 	.word	0x00000000
        /*0d5c*/ 	.short	0x0101
        /*0d5e*/ 	.byte	0x22
	.zero		1


	//   ....[200]....
        /*0d60*/ 	.word	0x00006ac0
        /*0d64*/ 	.word	0x00000000
        /*0d68*/ 	.word	0x00000368
        /*0d6c*/ 	.short	0x010a
        /*0d6e*/ 	.byte	0xff
	.zero		1


	//   ....[201]....
        /*0d70*/ 	.word	0x00006e20
        /*0d74*/ 	.word	0x000000ff
        /*0d78*/ 	.word	0x00000380
        /*0d7c*/ 	.short	0x010a
        /*0d7e*/ 	.byte	0x2b
	.zero		1


	//   ....[202]....
        /*0d80*/ 	.word	0x00006ef0
        /*0d84*/ 	.word	0x000000ff
        /*0d88*/ 	.word	0x00000000
        /*0d8c*/ 	.short	0x0101
        /*0d8e*/ 	.byte	0x04
	.zero		1


	//   ....[203]....
        /*0d90*/ 	.word	0x00007a20
        /*0d94*/ 	.word	0x000000ff
        /*0d98*/ 	.word	0x00000360
        /*0d9c*/ 	.short	0x010a
        /*0d9e*/ 	.byte	0x2b
	.zero		1


	//   ....[204]....
        /*0da0*/ 	.word	0x00007a30
        /*0da4*/ 	.word	0x00000050
        /*0da8*/ 	.word	0x00000390
        /*0dac*/ 	.short	0x010a
        /*0dae*/ 	.byte	0xff
	.zero		1


	//   ....[205]....
        /*0db0*/ 	.word	0x00007b80
        /*0db4*/ 	.word	0x000000ff
        /*0db8*/ 	.word	0x00000360
        /*0dbc*/ 	.short	0x010a
        /*0dbe*/ 	.byte	0x2b
	.zero		1


	//   ....[206]....
        /*0dc0*/ 	.word	0x00007c70
        /*0dc4*/ 	.word	0x000000ff
        /*0dc8*/ 	.word	0x00000000
        /*0dcc*/ 	.short	0x0101
        /*0dce*/ 	.byte	0x04
	.zero		1


	//   ....[207]....
        /*0dd0*/ 	.word	0x00007cd0
        /*0dd4*/ 	.word	0x00000050
        /*0dd8*/ 	.word	0x00000390
        /*0ddc*/ 	.short	0x010a
        /*0dde*/ 	.byte	0xff
	.zero		1


	//   ....[208]....
        /*0de0*/ 	.word	0x000080e0
        /*0de4*/ 	.word	0x000000ff
        /*0de8*/ 	.word	0x00000000
        /*0dec*/ 	.short	0x0101
        /*0dee*/ 	.byte	0x04
	.zero		1


	//   ....[209]....
        /*0df0*/ 	.word	0x00008a00
        /*0df4*/ 	.word	0x00000000
        /*0df8*/ 	.word	0x000001b0
        /*0dfc*/ 	.short	0x010a
        /*0dfe*/ 	.byte	0xff
	.zero		1


	//   ....[210]....
        /*0e00*/ 	.word	0x00008a60
        /*0e04*/ 	.word	0x00000000
        /*0e08*/ 	.word	0x000001b0
        /*0e0c*/ 	.short	0x010a
        /*0e0e*/ 	.byte	0xff
	.zero		1


	//   ....[211]....
        /*0e10*/ 	.word	0x00008ac0
        /*0e14*/ 	.word	0x00000000
        /*0e18*/ 	.word	0x00000380
        /*0e1c*/ 	.short	0x010a
        /*0e1e*/ 	.byte	0xff
	.zero		1


	//   ....[212]....
        /*0e20*/ 	.word	0x00008b20
        /*0e24*/ 	.word	0x00000000
        /*0e28*/ 	.word	0x00000000
        /*0e2c*/ 	.short	0x010a
        /*0e2e*/ 	.byte	0xff
	.zero		1


	//   ....[213]....
        /*0e30*/ 	.word	0x00008b80
        /*0e34*/ 	.word	0x00000000
        /*0e38*/ 	.word	0x00000000
        /*0e3c*/ 	.short	0x010a
        /*0e3e*/ 	.byte	0xff
	.zero		1


	//   ....[214]....
        /*0e40*/ 	.word	0x00008be0
        /*0e44*/ 	.word	0x00000000
        /*0e48*/ 	.word	0x00000000
        /*0e4c*/ 	.short	0x010a
        /*0e4e*/ 	.byte	0xff
	.zero		1


	//   ....[215]....
        /*0e50*/ 	.word	0x00008c40
        /*0e54*/ 	.word	0x00000000
        /*0e58*/ 	.word	0x00000000
        /*0e5c*/ 	.short	0x010a
        /*0e5e*/ 	.byte	0xff
	.zero		1


	//   ....[216]....
        /*0e60*/ 	.word	0x00008ca0
        /*0e64*/ 	.word	0x00000000
        /*0e68*/ 	.word	0x00000000
        /*0e6c*/ 	.short	0x010a
        /*0e6e*/ 	.byte	0xff
	.zero		1


	//   ....[217]....
        /*0e70*/ 	.word	0x00008d00
        /*0e74*/ 	.word	0x00000000
        /*0e78*/ 	.word	0x00000000
        /*0e7c*/ 	.short	0x010a
        /*0e7e*/ 	.byte	0xff
	.zero		1


	//   ....[218]....
        /*0e80*/ 	.word	0x00008d60
        /*0e84*/ 	.word	0x00000000
        /*0e88*/ 	.word	0x00000000
        /*0e8c*/ 	.short	0x010a
        /*0e8e*/ 	.byte	0xff
	.zero		1


	//   ....[219]....
        /*0e90*/ 	.word	0x00008dc0
        /*0e94*/ 	.word	0x00000000
        /*0e98*/ 	.word	0x00000000
        /*0e9c*/ 	.short	0x010a
        /*0e9e*/ 	.byte	0xff
	.zero		1


	//   ....[220]....
        /*0ea0*/ 	.word	0x00008e20
        /*0ea4*/ 	.word	0x00000000
        /*0ea8*/ 	.word	0x00000000
        /*0eac*/ 	.short	0x010a
        /*0eae*/ 	.byte	0xff
	.zero		1


	//   ....[221]....
        /*0eb0*/ 	.word	0x00008e80
        /*0eb4*/ 	.word	0x00000000
        /*0eb8*/ 	.word	0x00000000
        /*0ebc*/ 	.short	0x010a
        /*0ebe*/ 	.byte	0xff
	.zero		1


	//   ....[222]....
        /*0ec0*/ 	.word	0x00008ee0
        /*0ec4*/ 	.word	0x00000000
        /*0ec8*/ 	.word	0x00000000
        /*0ecc*/ 	.short	0x010a
        /*0ece*/ 	.byte	0xff
	.zero		1


	//   ....[223]....
        /*0ed0*/ 	.word	0x00008f40
        /*0ed4*/ 	.word	0x00000000
        /*0ed8*/ 	.word	0x00000000
        /*0edc*/ 	.short	0x010a
        /*0ede*/ 	.byte	0xff
	.zero		1


	//   ....[224]....
        /*0ee0*/ 	.word	0x00008fa0
        /*0ee4*/ 	.word	0x00000000
        /*0ee8*/ 	.word	0x00000000
        /*0eec*/ 	.short	0x010a
        /*0eee*/ 	.byte	0xff
	.zero		1


	//   ....[225]....
        /*0ef0*/ 	.word	0x00009000
        /*0ef4*/ 	.word	0x00000000
        /*0ef8*/ 	.word	0x00000000
        /*0efc*/ 	.short	0x010a
        /*0efe*/ 	.byte	0xff
	.zero		1


	//   ....[226]....
        /*0f00*/ 	.word	0x00009060
        /*0f04*/ 	.word	0x00000000
        /*0f08*/ 	.word	0x00000000
        /*0f0c*/ 	.short	0x010a
        /*0f0e*/ 	.byte	0xff
	.zero		1


	//   ....[227]....
        /*0f10*/ 	.word	0x000090c0
        /*0f14*/ 	.word	0x00000000
        /*0f18*/ 	.word	0x00000000
        /*0f1c*/ 	.short	0x010a
        /*0f1e*/ 	.byte	0xff
	.zero		1


	//   ....[228]....
        /*0f20*/ 	.word	0x00009120
        /*0f24*/ 	.word	0x00000000
        /*0f28*/ 	.word	0x00000000
        /*0f2c*/ 	.short	0x010a
        /*0f2e*/ 	.byte	0xff
	.zero		1


	//   ....[229]....
        /*0f30*/ 	.word	0x00009180
        /*0f34*/ 	.word	0x00000000
        /*0f38*/ 	.word	0x00000000
        /*0f3c*/ 	.short	0x010a
        /*0f3e*/ 	.byte	0xff
	.zero		1


	//   ....[230]....
        /*0f40*/ 	.word	0x000091e0
        /*0f44*/ 	.word	0x00000000
        /*0f48*/ 	.word	0x00000000
        /*0f4c*/ 	.short	0x010a
        /*0f4e*/ 	.byte	0xff
	.zero		1


	//   ....[231]....
        /*0f50*/ 	.word	0x00009240
        /*0f54*/ 	.word	0x00000000
        /*0f58*/ 	.word	0x00000000
        /*0f5c*/ 	.short	0x010a
        /*0f5e*/ 	.byte	0xff
	.zero		1


	//   ....[232]....
        /*0f60*/ 	.word	0x000092a0
        /*0f64*/ 	.word	0x00000000
        /*0f68*/ 	.word	0x00000000
        /*0f6c*/ 	.short	0x010a
        /*0f6e*/ 	.byte	0xff
	.zero		1


	//   ....[233]....
        /*0f70*/ 	.word	0x00009300
        /*0f74*/ 	.word	0x00000000
        /*0f78*/ 	.word	0x00000000
        /*0f7c*/ 	.short	0x010a
        /*0f7e*/ 	.byte	0xff
	.zero		1


	//   ....[234]....
        /*0f80*/ 	.word	0x00009360
        /*0f84*/ 	.word	0x00000000
        /*0f88*/ 	.word	0x00000000
        /*0f8c*/ 	.short	0x010a
        /*0f8e*/ 	.byte	0xff
	.zero		1


	//   ....[235]....
        /*0f90*/ 	.word	0x000093c0
        /*0f94*/ 	.word	0x00000000
        /*0f98*/ 	.word	0x00000000
        /*0f9c*/ 	.short	0x010a
        /*0f9e*/ 	.byte	0xff
	.zero		1


	//   ....[236]....
        /*0fa0*/ 	.word	0x00009420
        /*0fa4*/ 	.word	0x00000000
        /*0fa8*/ 	.word	0x00000000
        /*0fac*/ 	.short	0x010a
        /*0fae*/ 	.byte	0xff
	.zero		1


	//   ....[237]....
        /*0fb0*/ 	.word	0x00009480
        /*0fb4*/ 	.word	0x00000000
        /*0fb8*/ 	.word	0x00000000
        /*0fbc*/ 	.short	0x010a
        /*0fbe*/ 	.byte	0xff
	.zero		1


	//   ....[238]....
        /*0fc0*/ 	.word	0x000094e0
        /*0fc4*/ 	.word	0x00000000
        /*0fc8*/ 	.word	0x00000000
        /*0fcc*/ 	.short	0x010a
        /*0fce*/ 	.byte	0xff
	.zero		1


	//   ....[239]....
        /*0fd0*/ 	.word	0x00009540
        /*0fd4*/ 	.word	0x00000000
        /*0fd8*/ 	.word	0x00000000
        /*0fdc*/ 	.short	0x010a
        /*0fde*/ 	.byte	0xff
	.zero		1


	//   ....[240]....
        /*0fe0*/ 	.word	0x000095a0
        /*0fe4*/ 	.word	0x00000000
        /*0fe8*/ 	.word	0x00000000
        /*0fec*/ 	.short	0x010a
        /*0fee*/ 	.byte	0xff
	.zero		1


	//   ....[241]....
        /*0ff0*/ 	.word	0x00009600
        /*0ff4*/ 	.word	0x00000000
        /*0ff8*/ 	.word	0x00000000
        /*0ffc*/ 	.short	0x010a
        /*0ffe*/ 	.byte	0xff
	.zero		1


	//   ....[242]....
        /*1000*/ 	.word	0x00009660
        /*1004*/ 	.word	0x00000000
        /*1008*/ 	.word	0x00000000
        /*100c*/ 	.short	0x010a
        /*100e*/ 	.byte	0xff
	.zero		1


	//   ....[243]....
        /*1010*/ 	.word	0x000096c0
        /*1014*/ 	.word	0x00000000
        /*1018*/ 	.word	0x00000000
        /*101c*/ 	.short	0x010a
        /*101e*/ 	.byte	0xff
	.zero		1


	//   ....[244]....
        /*1020*/ 	.word	0x00009720
        /*1024*/ 	.word	0x00000000
        /*1028*/ 	.word	0x00000000
        /*102c*/ 	.short	0x010a
        /*102e*/ 	.byte	0xff
	.zero		1


	//   ....[245]....
        /*1030*/ 	.word	0x00009780
        /*1034*/ 	.word	0x00000000
        /*1038*/ 	.word	0x00000000
        /*103c*/ 	.short	0x010a
        /*103e*/ 	.byte	0xff
	.zero		1


	//   ....[246]....
        /*1040*/ 	.word	0x000097e0
        /*1044*/ 	.word	0x00000000
        /*1048*/ 	.word	0x00000000
        /*104c*/ 	.short	0x010a
        /*104e*/ 	.byte	0xff
	.zero		1


	//   ....[247]....
        /*1050*/ 	.word	0x00009840
        /*1054*/ 	.word	0x00000000
        /*1058*/ 	.word	0x00000000
        /*105c*/ 	.short	0x010a
        /*105e*/ 	.byte	0xff
	.zero		1


	//   ....[248]....
        /*1060*/ 	.word	0x000098a0
        /*1064*/ 	.word	0x00000000
        /*1068*/ 	.word	0x00000000
        /*106c*/ 	.short	0x010a
        /*106e*/ 	.byte	0xff
	.zero		1


	//   ....[249]....
        /*1070*/ 	.word	0x00009900
        /*1074*/ 	.word	0x00000000
        /*1078*/ 	.word	0x00000000
        /*107c*/ 	.short	0x010a
        /*107e*/ 	.byte	0xff
	.zero		1


	//   ....[250]....
        /*1080*/ 	.word	0x00009960
        /*1084*/ 	.word	0x00000000
        /*1088*/ 	.word	0x00000000
        /*108c*/ 	.short	0x010a
        /*108e*/ 	.byte	0xff
	.zero		1


	//   ....[251]....
        /*1090*/ 	.word	0x000099c0
        /*1094*/ 	.word	0x00000000
        /*1098*/ 	.word	0x00000000
        /*109c*/ 	.short	0x010a
        /*109e*/ 	.byte	0xff
	.zero		1


	//   ....[252]....
        /*10a0*/ 	.word	0x00009a20
        /*10a4*/ 	.word	0x00000000
        /*10a8*/ 	.word	0x00000000
        /*10ac*/ 	.short	0x010a
        /*10ae*/ 	.byte	0xff
	.zero		1


	//   ....[253]....
        /*10b0*/ 	.word	0x00009a80
        /*10b4*/ 	.word	0x00000000
        /*10b8*/ 	.word	0x00000000
        /*10bc*/ 	.short	0x010a
        /*10be*/ 	.byte	0xff
	.zero		1


	//   ....[254]....
        /*10c0*/ 	.word	0x00009ae0
        /*10c4*/ 	.word	0x00000000
        /*10c8*/ 	.word	0x00000000
        /*10cc*/ 	.short	0x010a
        /*10ce*/ 	.byte	0xff
	.zero		1


	//   ....[255]....
        /*10d0*/ 	.word	0x00009b40
        /*10d4*/ 	.word	0x00000000
        /*10d8*/ 	.word	0x00000000
        /*10dc*/ 	.short	0x010a
        /*10de*/ 	.byte	0xff
	.zero		1


	//   ....[0]....
        /*10e0*/ 	.word	0x00009ba0
        /*10e4*/ 	.word	0x00000000
        /*10e8*/ 	.word	0x00000000
        /*10ec*/ 	.short	0x010a
        /*10ee*/ 	.byte	0xff
	.zero		1


	//   ....[1]....
        /*10f0*/ 	.word	0x00009c00
        /*10f4*/ 	.word	0x00000000
        /*10f8*/ 	.word	0x00000000
        /*10fc*/ 	.short	0x010a
        /*10fe*/ 	.byte	0xff
	.zero		1


	//   ....[2]....
        /*1100*/ 	.word	0x00009c60
        /*1104*/ 	.word	0x00000000
        /*1108*/ 	.word	0x00000000
        /*110c*/ 	.short	0x010a
        /*110e*/ 	.byte	0xff
	.zero		1


	//   ....[3]....
        /*1110*/ 	.word	0x00009cc0
        /*1114*/ 	.word	0x00000000
        /*1118*/ 	.word	0x00000000
        /*111c*/ 	.short	0x010a
        /*111e*/ 	.byte	0xff
	.zero		1


	//   ....[4]....
        /*1120*/ 	.word	0x00009d20
        /*1124*/ 	.word	0x00000000
        /*1128*/ 	.word	0x00000000
        /*112c*/ 	.short	0x010a
        /*112e*/ 	.byte	0xff
	.zero		1


	//   ....[5]....
        /*1130*/ 	.word	0x00009d80
        /*1134*/ 	.word	0x00000000
        /*1138*/ 	.word	0x00000000
        /*113c*/ 	.short	0x010a
        /*113e*/ 	.byte	0xff
	.zero		1


	//   ....[6]....
        /*1140*/ 	.word	0x00009de0
        /*1144*/ 	.word	0x00000000
        /*1148*/ 	.word	0x00000000
        /*114c*/ 	.short	0x010a
        /*114e*/ 	.byte	0xff
	.zero		1


	//   ....[7]....
        /*1150*/ 	.word	0x00009e40
        /*1154*/ 	.word	0x00000000
        /*1158*/ 	.word	0x00000000
        /*115c*/ 	.short	0x010a
        /*115e*/ 	.byte	0xff
	.zero		1


	//   ....[8]....
        /*1160*/ 	.word	0x00009ea0
        /*1164*/ 	.word	0x00000000
        /*1168*/ 	.word	0x00000000
        /*116c*/ 	.short	0x010a
        /*116e*/ 	.byte	0xff
	.zero		1


	//   ....[9]....
        /*1170*/ 	.word	0x00009f00
        /*1174*/ 	.word	0x00000004
        /*1178*/ 	.word	0x00000388
        /*117c*/ 	.short	0x010a
        /*117e*/ 	.byte	0xff
	.zero		1


	//   ....[10]....
        /*1180*/ 	.word	0x00009f60
        /*1184*/ 	.word	0x00000004
        /*1188*/ 	.word	0x00000380
        /*118c*/ 	.short	0x010a
        /*118e*/ 	.byte	0xff
	.zero		1


	//   ....[11]....
        /*1190*/ 	.word	0x00009fc0
        /*1194*/ 	.word	0x00000000
        /*1198*/ 	.word	0x00000380
        /*119c*/ 	.short	0x010a
        /*119e*/ 	.byte	0xff
	.zero		1


	//   ....[12]....
        /*11a0*/ 	.word	0x0000a020
        /*11a4*/ 	.word	0x00000005
        /*11a8*/ 	.word	0x000003a0
        /*11ac*/ 	.short	0x010a
        /*11ae*/ 	.byte	0xff
	.zero		1


	//   ....[13]....
        /*11b0*/ 	.word	0x0000a080
        /*11b4*/ 	.word	0x00000000
        /*11b8*/ 	.word	0x00000000
        /*11bc*/ 	.short	0x010a
        /*11be*/ 	.byte	0xff
	.zero		1


	//   ....[14]....
        /*11c0*/ 	.word	0x0000a0e0
        /*11c4*/ 	.word	0x00000000
        /*11c8*/ 	.word	0x00000000
        /*11cc*/ 	.short	0x010a
        /*11ce*/ 	.byte	0xff
	.zero		1


	//   ....[15]....
        /*11d0*/ 	.word	0x0000a140
        /*11d4*/ 	.word	0x00000000
        /*11d8*/ 	.word	0x00000000
        /*11dc*/ 	.short	0x010a
        /*11de*/ 	.byte	0xff
	.zero		1


	//   ....[16]....
        /*11e0*/ 	.word	0x0000a1a0
        /*11e4*/ 	.word	0x00000000
        /*11e8*/ 	.word	0x00000380
        /*11ec*/ 	.short	0x010a
        /*11ee*/ 	.byte	0xff
	.zero		1


	//   ....[17]....
        /*11f0*/ 	.word	0x0000a200
        /*11f4*/ 	.word	0x00000000
        /*11f8*/ 	.word	0x00000378
        /*11fc*/ 	.short	0x010a
        /*11fe*/ 	.byte	0xff
	.zero		1


	//   ....[18]....
        /*1200*/ 	.word	0x0000a260
        /*1204*/ 	.word	0x00000000
        /*1208*/ 	.word	0x00000368
        /*120c*/ 	.short	0x010a
        /*120e*/ 	.byte	0xff
	.zero		1


	//   ....[19]....
        /*1210*/ 	.word	0x0000a2c0
        /*1214*/ 	.word	0x00000000
        /*1218*/ 	.word	0x00000380
        /*121c*/ 	.short	0x010a
        /*121e*/ 	.byte	0xff
	.zero		1


	//   ....[20]....
        /*1220*/ 	.word	0x0000a320
        /*1224*/ 	.word	0x00000000
        /*1228*/ 	.word	0x00000360
        /*122c*/ 	.short	0x010a
        /*122e*/ 	.byte	0xff
	.zero		1


	//   ....[21]....
        /*1230*/ 	.word	0x0000a370
        /*1234*/ 	.word	0x00000050
        /*1238*/ 	.word	0x00000390
        /*123c*/ 	.short	0x010a
        /*123e*/ 	.byte	0xff
	.zero		1


	//----- nvinfo : EIATTR_NUM_MBARRIERS
	.align		4
.L_47:
        /*1240*/ 	.byte	0x03, 0x38
        /*1242*/ 	.short	0x0076


	//----- nvinfo : EIATTR_EXIT_INSTR_OFFSETS
	.align		4
        /*1244*/ 	.byte	0x04, 0x1c
        /*1246*/ 	.short	(.L_49 - .L_48)


	//   ....[0]....
.L_48:
        /*1248*/ 	.word	0x00004db0


	//   ....[1]....
        /*124c*/ 	.word	0x00005060


	//   ....[2]....
        /*1250*/ 	.word	0x000050c0


	//   ....[3]....
        /*1254*/ 	.word	0x00005d70


	//   ....[4]....
        /*1258*/ 	.word	0x00006af0


	//   ....[5]....
        /*125c*/ 	.word	0x00006b30


	//   ....[6]....
        /*1260*/ 	.word	0x000089e0


	//----- nvinfo : EIATTR_MAX_THREADS
	.align		4
.L_49:
        /*1264*/ 	.byte	0x04, 0x05
        /*1266*/ 	.short	(.L_51 - .L_50)
.L_50:
        /*1268*/ 	.word	0x00000100
        /*126c*/ 	.word	0x00000001
        /*1270*/ 	.word	0x00000001


	//----- nvinfo : EIATTR_CRS_STACK_SIZE
	.align		4
.L_51:
        /*1274*/ 	.byte	0x04, 0x1e
        /*1276*/ 	.short	(.L_53 - .L_52)
.L_52:
        /*1278*/ 	.word	0x00000000


	//----- nvinfo : EIATTR_CBANK_PARAM_SIZE
	.align		4
.L_53:
        /*127c*/ 	.byte	0x03, 0x19
        /*127e*/ 	.short	0x0800


	//----- nvinfo : EIATTR_PARAM_CBANK
	.align		4
        /*1280*/ 	.byte	0x04, 0x0a
        /*1282*/ 	.short	(.L_55 - .L_54)
	.align		4
.L_54:
        /*1284*/ 	.word	index@(.nv.constant0._ZN7cutlass13device_kernelINS_4conv6kernel13ConvUniversalINS1_16ConvProblemShapeILNS1_8OperatorE0ELi2EEENS1_10collective14CollectiveConvINS1_47MainloopSm100TmaUmmaWarpSpecializedImplicitGemmILS5_0ELi54ELi2ELi1ELi2EN4cute5tupleIJNSA_1CILi2EEENSC_ILi1EEESE_EEEEENSB_IJNSC_ILi64EEESH_NSB_IJNSC_ILi32EEEEEEEEENS_12float_e4m3_tESL_NSA_8TiledMMAINSA_8MMA_AtomIJNSA_10MMA_TraitsINSA_19SM100_MMA_F8F6F4_SSEJSL_SL_fSH_SH_NSA_17integral_constantINSA_4UMMA5MajorELSS_0EEEST_NSQ_INSR_7ScaleInELSU_0EEESV_EEEEEENSA_6LayoutINSB_IJSE_SE_SE_EEENSB_IJNSC_ILi0EEES10_S10_EEEEENSB_IJNSA_10UnderscoreES13_S13_EEEEENS7_6detail27Sm100ImplicitGemmTileTraitsINSA_20SM90_TMA_LOAD_IM2COLENSA_14ComposedLayoutINSA_7SwizzleILi1ELi4ELi3EEENSA_18smem_ptr_flag_bitsILi8EEENSY_INSB_IJNSC_ILi8EEESI_EEENSB_IJSI_SE_EEEEEEEvEENS17_INSA_23SM90_TMA_LOAD_MULTICASTES1I_vEEEENS_8epilogue10collective18CollectiveEpilogueINS1N_23Sm100TmaWarpSpecializedILi1ELi1ELi32ELb0ELb0EEEJSK_NSB_IJNSY_ISH_SE_EES1S_EEESL_NSB_IJNSB_IJlllEEESE_S10_EEESL_S1V_NS1N_6fusion15FusionCallbacksIS1R_NS1W_17LinearCombinationISL_fSL_fLNS_15FloatRoundStyleE2EEESK_S1T_JEEENSA_5SM1004TMEM4LOAD26SM100_TMEM_LOAD_16dp32b32xES18_NS19_INS1A_ILi2ELi4ELi3EEES1D_NSY_INSB_IJS1E_SH_EEENSB_IJSH_SE_EEEEEEENSA_39AutoVectorizingCopyWithAssumedAlignmentILi128EEENSA_21SM90_TMA_STORE_IM2COLES2A_S2C_S2C_EEEvvEEEEvNT_6ParamsE)
        /*1288*/ 	.short	0x0380
        /*128a*/ 	.short	0x0800


	//----- nvinfo : EIATTR_SW_WAR
	.align		4
.L_55:
        /*128c*/ 	.byte	0x04, 0x36
        /*128e*/ 	.short	(.L_57 - .L_56)
.L_56:
        /*1290*/ 	.word	0x00000008
.L_57:


//--------------------- .nv.callgraph             --------------------------
	.section	.nv.callgraph,"",@"SHT_CUDA_CALLGRAPH"
	.align	4
	.sectionentsize	8
	.align		4
        /*0000*/ 	.word	0x00000000
	.align		4
        /*0004*/ 	.word	0xffffffff
	.align		4
        /*0008*/ 	.word	index@(_ZN7cutlass13device_kernelINS_4conv6kernel13ConvUniversalINS1_16ConvProblemShapeILNS1_8OperatorE0ELi2EEENS1_10collective14CollectiveConvINS1_47MainloopSm100TmaUmmaWarpSpecializedImplicitGemmILS5_0ELi54ELi2ELi1ELi2EN4cute5tupleIJNSA_1CILi2EEENSC_ILi1EEESE_EEEEENSB_IJNSC_ILi64EEESH_NSB_IJNSC_ILi32EEEEEEEEENS_12float_e4m3_tESL_NSA_8TiledMMAINSA_8MMA_AtomIJNSA_10MMA_TraitsINSA_19SM100_MMA_F8F6F4_SSEJSL_SL_fSH_SH_NSA_17integral_constantINSA_4UMMA5MajorELSS_0EEEST_NSQ_INSR_7ScaleInELSU_0EEESV_EEEEEENSA_6LayoutINSB_IJSE_SE_SE_EEENSB_IJNSC_ILi0EEES10_S10_EEEEENSB_IJNSA_10UnderscoreES13_S13_EEEEENS7_6detail27Sm100ImplicitGemmTileTraitsINSA_20SM90_TMA_LOAD_IM2COLENSA_14ComposedLayoutINSA_7SwizzleILi1ELi4ELi3EEENSA_18smem_ptr_flag_bitsILi8EEENSY_INSB_IJNSC_ILi8EEESI_EEENSB_IJSI_SE_EEEEEEEvEENS17_INSA_23SM90_TMA_LOAD_MULTICASTES1I_vEEEENS_8epilogue10collective18CollectiveEpilogueINS1N_23Sm100TmaWarpSpecializedILi1ELi1ELi32ELb0ELb0EEEJSK_NSB_IJNSY_ISH_SE_EES1S_EEESL_NSB_IJNSB_IJlllEEESE_S10_EEESL_S1V_NS1N_6fusion15FusionCallbacksIS1R_NS1W_17LinearCombinationISL_fSL_fLNS_15FloatRoundStyleE2EEESK_S1T_JEEENSA_5SM1004TMEM4LOAD26SM100_TMEM_LOAD_16dp32b32xES18_NS19_INS1A_ILi2ELi4ELi3EEES1D_NSY_INSB_IJS1E_SH_EEENSB_IJSH_SE_EEEEEEENSA_39AutoVectorizingCopyWithAssumedAlignmentILi128EEENSA_21SM90_TMA_STORE_IM2COLES2A_S2C_S2C_EEEvvEEEEvNT_6ParamsE)
	.align		4
        /*000c*/ 	.word	index@(__assertfail)
	.align		4
        /*0010*/ 	.word	0x00000000
	.align		4
        /*0014*/ 	.word	0xfffffffe
	.align		4
        /*0018*/ 	.word	0x00000000
	.align		4
        /*001c*/ 	.word	0xfffffffd
	.align		4
        /*0020*/ 	.word	0x00000000
	.align		4
        /*0024*/ 	.word	0xfffffffc


//--------------------- .nv.constant4             --------------------------
	.section	.nv.constant4,"a",@progbits
	.align	8
	.align		8
.nv.constant4:
        /*0000*/ 	.dword	__assertfail
	.align		8
        /*0008*/ 	.dword	__unnamed_1
	.align		8
        /*0010*/ 	.dword	__unnamed_2
	.align		8
        /*0018*/ 	.dword	_ZN39_INTERNAL_e5deeada_4_k_cu_10677e03_27834cuda3std3__45__cpo5beginE
	.align		8
        /*0020*/ 	.dword	_ZN39_INTERNAL_e5deeada_4_k_cu_10677e03_27834cuda3std3__45__cpo3endE
	.align		8
        /*0028*/ 	.dword	_ZN39_INTERNAL_e5deeada_4_k_cu_10677e03_27834cuda3std3__45__cpo6cbeginE
	.align		8
        /*0030*/ 	.dword	_ZN39_INTERNAL_e5deeada_4_k_cu_10677e03_27834cuda3std3__45__cpo4cendE
	.align		8
        /*0038*/ 	.dword	_ZN39_INTERNAL_e5deeada_4_k_cu_10677e03_27834cuda3std3__441_GLOBAL__N__e5deeada_4_k_cu_10677e03_27836ignoreE
	.align		8
        /*0040*/ 	.dword	_ZN39_INTERNAL_e5deeada_4_k_cu_10677e03_27834cuda3std3__419piecewise_constructE
	.align		8
        /*0048*/ 	.dword	_ZN39_INTERNAL_e5deeada_4_k_cu_10677e03_27834cuda3std3__48in_placeE
	.align		8
        /*0050*/ 	.dword	_ZN39_INTERNAL_e5deeada_4_k_cu_10677e03_27834cuda3std6ranges3__45__cpo4swapE
	.align		8
        /*0058*/ 	.dword	_ZN39_INTERNAL_e5deeada_4_k_cu_10677e03_27834cuda3std6ranges3__45__cpo9iter_moveE
	.align		8
        /*0060*/ 	.dword	_ZN39_INTERNAL_e5deeada_4_k_cu_10677e03_27834cute7productE
	.align		8
        /*0068*/ 	.dword	_ZN39_INTERNAL_e5deeada_4_k_cu_10677e03_27834cute1_E
	.align		8
        /*0070*/ 	.dword	$str$27
	.align		8
        /*0078*/ 	.dword	$str$28
	.align		8
        /*0080*/ 	.dword	$str$29
	.align		8
        /*0088*/ 	.dword	$str$30


//--------------------- .text._ZN7cutlass13device_kernelINS_4conv6kernel13ConvUniversalINS1_16ConvProblemShapeILNS1_8OperatorE0ELi2EEENS1_10collective14CollectiveConvINS1_47MainloopSm100TmaUmmaWarpSpecializedImplicitGemmILS5_0ELi54ELi2ELi1ELi2EN4cute5tupleIJNSA_1CILi2EEENSC_ILi1EEESE_EEEEENSB_IJNSC_ILi64EEESH_NSB_IJNSC_ILi32EEEEEEEEENS_12float_e4m3_tESL_NSA_8TiledMMAINSA_8MMA_AtomIJNSA_10MMA_TraitsINSA_19SM100_MMA_F8F6F4_SSEJSL_SL_fSH_SH_NSA_17integral_constantINSA_4UMMA5MajorELSS_0EEEST_NSQ_INSR_7ScaleInELSU_0EEESV_EEEEEENSA_6LayoutINSB_IJSE_SE_SE_EEENSB_IJNSC_ILi0EEES10_S10_EEEEENSB_IJNSA_10UnderscoreES13_S13_EEEEENS7_6detail27Sm100ImplicitGemmTileTraitsINSA_20SM90_TMA_LOAD_IM2COLENSA_14ComposedLayoutINSA_7SwizzleILi1ELi4ELi3EEENSA_18smem_ptr_flag_bitsILi8EEENSY_INSB_IJNSC_ILi8EEESI_EEENSB_IJSI_SE_EEEEEEEvEENS17_INSA_23SM90_TMA_LOAD_MULTICASTES1I_vEEEENS_8epilogue10collective18CollectiveEpilogueINS1N_23Sm100TmaWarpSpecializedILi1ELi1ELi32ELb0ELb0EEEJSK_NSB_IJNSY_ISH_SE_EES1S_EEESL_NSB_IJNSB_IJlllEEESE_S10_EEESL_S1V_NS1N_6fusion15FusionCallbacksIS1R_NS1W_17LinearCombinationISL_fSL_fLNS_15FloatRoundStyleE2EEESK_S1T_JEEENSA_5SM1004TMEM4LOAD26SM100_TMEM_LOAD_16dp32b32xES18_NS19_INS1A_ILi2ELi4ELi3EEES1D_NSY_INSB_IJS1E_SH_EEENSB_IJSH_SE_EEEEEEENSA_39AutoVectorizingCopyWithAssumedAlignmentILi128EEENSA_21SM90_TMA_STORE_IM2COLES2A_S2C_S2C_EEEvvEEEEvNT_6ParamsE --------------------------
	.section	.text._ZN7cutlass13device_kernelINS_4conv6kernel13ConvUniversalINS1_16ConvProblemShapeILNS1_8OperatorE0ELi2EEENS1_10collective14CollectiveConvINS1_47MainloopSm100TmaUmmaWarpSpecializedImplicitGemmILS5_0ELi54ELi2ELi1ELi2EN4cute5tupleIJNSA_1CILi2EEENSC_ILi1EEESE_EEEEENSB_IJNSC_ILi64EEESH_NSB_IJNSC_ILi32EEEEEEEEENS_12float_e4m3_tESL_NSA_8TiledMMAINSA_8MMA_AtomIJNSA_10MMA_TraitsINSA_19SM100_MMA_F8F6F4_SSEJSL_SL_fSH_SH_NSA_17integral_constantINSA_4UMMA5MajorELSS_0EEEST_NSQ_INSR_7ScaleInELSU_0EEESV_EEEEEENSA_6LayoutINSB_IJSE_SE_SE_EEENSB_IJNSC_ILi0EEES10_S10_EEEEENSB_IJNSA_10UnderscoreES13_S13_EEEEENS7_6detail27Sm100ImplicitGemmTileTraitsINSA_20SM90_TMA_LOAD_IM2COLENSA_14ComposedLayoutINSA_7SwizzleILi1ELi4ELi3EEENSA_18smem_ptr_flag_bitsILi8EEENSY_INSB_IJNSC_ILi8EEESI_EEENSB_IJSI_SE_EEEEEEEvEENS17_INSA_23SM90_TMA_LOAD_MULTICASTES1I_vEEEENS_8epilogue10collective18CollectiveEpilogueINS1N_23Sm100TmaWarpSpecializedILi1ELi1ELi32ELb0ELb0EEEJSK_NSB_IJNSY_ISH_SE_EES1S_EEESL_NSB_IJNSB_IJlllEEESE_S10_EEESL_S1V_NS1N_6fusion15FusionCallbacksIS1R_NS1W_17LinearCombinationISL_fSL_fLNS_15FloatRoundStyleE2EEESK_S1T_JEEENSA_5SM1004TMEM4LOAD26SM100_TMEM_LOAD_16dp32b32xES18_NS19_INS1A_ILi2ELi4ELi3EEES1D_NSY_INSB_IJS1E_SH_EEENSB_IJSH_SE_EEEEEEENSA_39AutoVectorizingCopyWithAssumedAlignmentILi128EEENSA_21SM90_TMA_STORE_IM2COLES2A_S2C_S2C_EEEvvEEEEvNT_6ParamsE,"ax",@progbits
	.align	128
.text._ZN7cutlass13device_kernelINS_4conv6kernel13ConvUniversalINS1_16ConvProblemShapeILNS1_8OperatorE0ELi2EEENS1_10collective14CollectiveConvINS1_47MainloopSm100TmaUmmaWarpSpecializedImplicitGemmILS5_0ELi54ELi2ELi1ELi2EN4cute5tupleIJNSA_1CILi2EEENSC_ILi1EEESE_EEEEENSB_IJNSC_ILi64EEESH_NSB_IJNSC_ILi32EEEEEEEEENS_12float_e4m3_tESL_NSA_8TiledMMAINSA_8MMA_AtomIJNSA_10MMA_TraitsINSA_19SM100_MMA_F8F6F4_SSEJSL_SL_fSH_SH_NSA_17integral_constantINSA_4UMMA5MajorELSS_0EEEST_NSQ_INSR_7ScaleInELSU_0EEESV_EEEEEENSA_6LayoutINSB_IJSE_SE_SE_EEENSB_IJNSC_ILi0EEES10_S10_EEEEENSB_IJNSA_10UnderscoreES13_S13_EEEEENS7_6detail27Sm100ImplicitGemmTileTraitsINSA_20SM90_TMA_LOAD_IM2COLENSA_14ComposedLayoutINSA_7SwizzleILi1ELi4ELi3EEENSA_18smem_ptr_flag_bitsILi8EEENSY_INSB_IJNSC_ILi8EEESI_EEENSB_IJSI_SE_EEEEEEEvEENS17_INSA_23SM90_TMA_LOAD_MULTICASTES1I_vEEEENS_8epilogue10collective18CollectiveEpilogueINS1N_23Sm100TmaWarpSpecializedILi1ELi1ELi32ELb0ELb0EEEJSK_NSB_IJNSY_ISH_SE_EES1S_EEESL_NSB_IJNSB_IJlllEEESE_S10_EEESL_S1V_NS1N_6fusion15FusionCallbacksIS1R_NS1W_17LinearCombinationISL_fSL_fLNS_15FloatRoundStyleE2EEESK_S1T_JEEENSA_5SM1004TMEM4LOAD26SM100_TMEM_LOAD_16dp32b32xES18_NS19_INS1A_ILi2ELi4ELi3EEES1D_NSY_INSB_IJS1E_SH_EEENSB_IJSH_SE_EEEEEEENSA_39AutoVectorizingCopyWithAssumedAlignmentILi128EEENSA_21SM90_TMA_STORE_IM2COLES2A_S2C_S2C_EEEvvEEEEvNT_6ParamsE:
        .type           _ZN7cutlass13device_kernelINS_4conv6kernel13ConvUniversalINS1_16ConvProblemShapeILNS1_8OperatorE0ELi2EEENS1_10collective14CollectiveConvINS1_47MainloopSm100TmaUmmaWarpSpecializedImplicitGemmILS5_0ELi54ELi2ELi1ELi2EN4cute5tupleIJNSA_1CILi2EEENSC_ILi1EEESE_EEEEENSB_IJNSC_ILi64EEESH_NSB_IJNSC_ILi32EEEEEEEEENS_12float_e4m3_tESL_NSA_8TiledMMAINSA_8MMA_AtomIJNSA_10MMA_TraitsINSA_19SM100_MMA_F8F6F4_SSEJSL_SL_fSH_SH_NSA_17integral_constantINSA_4UMMA5MajorELSS_0EEEST_NSQ_INSR_7ScaleInELSU_0EEESV_EEEEEENSA_6LayoutINSB_IJSE_SE_SE_EEENSB_IJNSC_ILi0EEES10_S10_EEEEENSB_IJNSA_10UnderscoreES13_S13_EEEEENS7_6detail27Sm100ImplicitGemmTileTraitsINSA_20SM90_TMA_LOAD_IM2COLENSA_14ComposedLayoutINSA_7SwizzleILi1ELi4ELi3EEENSA_18smem_ptr_flag_bitsILi8EEENSY_INSB_IJNSC_ILi8EEESI_EEENSB_IJSI_SE_EEEEEEEvEENS17_INSA_23SM90_TMA_LOAD_MULTICASTES1I_vEEEENS_8epilogue10collective18CollectiveEpilogueINS1N_23Sm100TmaWarpSpecializedILi1ELi1ELi32ELb0ELb0EEEJSK_NSB_IJNSY_ISH_SE_EES1S_EEESL_NSB_IJNSB_IJlllEEESE_S10_EEESL_S1V_NS1N_6fusion15FusionCallbacksIS1R_NS1W_17LinearCombinationISL_fSL_fLNS_15FloatRoundStyleE2EEESK_S1T_JEEENSA_5SM1004TMEM4LOAD26SM100_TMEM_LOAD_16dp32b32xES18_NS19_INS1A_ILi2ELi4ELi3EEES1D_NSY_INSB_IJS1E_SH_EEENSB_IJSH_SE_EEEEEEENSA_39AutoVectorizingCopyWithAssumedAlignmentILi128EEENSA_21SM90_TMA_STORE_IM2COLES2A_S2C_S2C_EEEvvEEEEvNT_6ParamsE,@function
        .size           _ZN7cutlass13device_kernelINS_4conv6kernel13ConvUniversalINS1_16ConvProblemShapeILNS1_8OperatorE0ELi2EEENS1_10collective14CollectiveConvINS1_47MainloopSm100TmaUmmaWarpSpecializedImplicitGemmILS5_0ELi54ELi2ELi1ELi2EN4cute5tupleIJNSA_1CILi2EEENSC_ILi1EEESE_EEEEENSB_IJNSC_ILi64EEESH_NSB_IJNSC_ILi32EEEEEEEEENS_12float_e4m3_tESL_NSA_8TiledMMAINSA_8MMA_AtomIJNSA_10MMA_TraitsINSA_19SM100_MMA_F8F6F4_SSEJSL_SL_fSH_SH_NSA_17integral_constantINSA_4UMMA5MajorELSS_0EEEST_NSQ_INSR_7ScaleInELSU_0EEESV_EEEEEENSA_6LayoutINSB_IJSE_SE_SE_EEENSB_IJNSC_ILi0EEES10_S10_EEEEENSB_IJNSA_10UnderscoreES13_S13_EEEEENS7_6detail27Sm100ImplicitGemmTileTraitsINSA_20SM90_TMA_LOAD_IM2COLENSA_14ComposedLayoutINSA_7SwizzleILi1ELi4ELi3EEENSA_18smem_ptr_flag_bitsILi8EEENSY_INSB_IJNSC_ILi8EEESI_EEENSB_IJSI_SE_EEEEEEEvEENS17_INSA_23SM90_TMA_LOAD_MULTICASTES1I_vEEEENS_8epilogue10collective18CollectiveEpilogueINS1N_23Sm100TmaWarpSpecializedILi1ELi1ELi32ELb0ELb0EEEJSK_NSB_IJNSY_ISH_SE_EES1S_EEESL_NSB_IJNSB_IJlllEEESE_S10_EEESL_S1V_NS1N_6fusion15FusionCallbacksIS1R_NS1W_17LinearCombinationISL_fSL_fLNS_15FloatRoundStyleE2EEESK_S1T_JEEENSA_5SM1004TMEM4LOAD26SM100_TMEM_LOAD_16dp32b32xES18_NS19_INS1A_ILi2ELi4ELi3EEES1D_NSY_INSB_IJS1E_SH_EEENSB_IJSH_SE_EEEEEEENSA_39AutoVectorizingCopyWithAssumedAlignmentILi128EEENSA_21SM90_TMA_STORE_IM2COLES2A_S2C_S2C_EEEvvEEEEvNT_6ParamsE,(.L_x_276 - _ZN7cutlass13device_kernelINS_4conv6kernel13ConvUniversalINS1_16ConvProblemShapeILNS1_8OperatorE0ELi2EEENS1_10collective14CollectiveConvINS1_47MainloopSm100TmaUmmaWarpSpecializedImplicitGemmILS5_0ELi54ELi2ELi1ELi2EN4cute5tupleIJNSA_1CILi2EEENSC_ILi1EEESE_EEEEENSB_IJNSC_ILi64EEESH_NSB_IJNSC_ILi32EEEEEEEEENS_12float_e4m3_tESL_NSA_8TiledMMAINSA_8MMA_AtomIJNSA_10MMA_TraitsINSA_19SM100_MMA_F8F6F4_SSEJSL_SL_fSH_SH_NSA_17integral_constantINSA_4UMMA5MajorELSS_0EEEST_NSQ_INSR_7ScaleInELSU_0EEESV_EEEEEENSA_6LayoutINSB_IJSE_SE_SE_EEENSB_IJNSC_ILi0EEES10_S10_EEEEENSB_IJNSA_10UnderscoreES13_S13_EEEEENS7_6detail27Sm100ImplicitGemmTileTraitsINSA_20SM90_TMA_LOAD_IM2COLENSA_14ComposedLayoutINSA_7SwizzleILi1ELi4ELi3EEENSA_18smem_ptr_flag_bitsILi8EEENSY_INSB_IJNSC_ILi8EEESI_EEENSB_IJSI_SE_EEEEEEEvEENS17_INSA_23SM90_TMA_LOAD_MULTICASTES1I_vEEEENS_8epilogue10collective18CollectiveEpilogueINS1N_23Sm100TmaWarpSpecializedILi1ELi1ELi32ELb0ELb0EEEJSK_NSB_IJNSY_ISH_SE_EES1S_EEESL_NSB_IJNSB_IJlllEEESE_S10_EEESL_S1V_NS1N_6fusion15FusionCallbacksIS1R_NS1W_17LinearCombinationISL_fSL_fLNS_15FloatRoundStyleE2EEESK_S1T_JEEENSA_5SM1004TMEM4LOAD26SM100_TMEM_LOAD_16dp32b32xES18_NS19_INS1A_ILi2ELi4ELi3EEES1D_NSY_INSB_IJS1E_SH_EEENSB_IJSH_SE_EEEEEEENSA_39AutoVectorizingCopyWithAssumedAlignmentILi128EEENSA_21SM90_TMA_STORE_IM2COLES2A_S2C_S2C_EEEvvEEEEvNT_6ParamsE)
        .other          _ZN7cutlass13device_kernelINS_4conv6kernel13ConvUniversalINS1_16ConvProblemShapeILNS1_8OperatorE0ELi2EEENS1_10collective14CollectiveConvINS1_47MainloopSm100TmaUmmaWarpSpecializedImplicitGemmILS5_0ELi54ELi2ELi1ELi2EN4cute5tupleIJNSA_1CILi2EEENSC_ILi1EEESE_EEEEENSB_IJNSC_ILi64EEESH_NSB_IJNSC_ILi32EEEEEEEEENS_12float_e4m3_tESL_NSA_8TiledMMAINSA_8MMA_AtomIJNSA_10MMA_TraitsINSA_19SM100_MMA_F8F6F4_SSEJSL_SL_fSH_SH_NSA_17integral_constantINSA_4UMMA5MajorELSS_0EEEST_NSQ_INSR_7ScaleInELSU_0EEESV_EEEEEENSA_6LayoutINSB_IJSE_SE_SE_EEENSB_IJNSC_ILi0EEES10_S10_EEEEENSB_IJNSA_10UnderscoreES13_S13_EEEEENS7_6detail27Sm100ImplicitGemmTileTraitsINSA_20SM90_TMA_LOAD_IM2COLENSA_14ComposedLayoutINSA_7SwizzleILi1ELi4ELi3EEENSA_18smem_ptr_flag_bitsILi8EEENSY_INSB_IJNSC_ILi8EEESI_EEENSB_IJSI_SE_EEEEEEEvEENS17_INSA_23SM90_TMA_LOAD_MULTICASTES1I_vEEEENS_8epilogue10collective18CollectiveEpilogueINS1N_23Sm100TmaWarpSpecializedILi1ELi1ELi32ELb0ELb0EEEJSK_NSB_IJNSY_ISH_SE_EES1S_EEESL_NSB_IJNSB_IJlllEEESE_S10_EEESL_S1V_NS1N_6fusion15FusionCallbacksIS1R_NS1W_17LinearCombinationISL_fSL_fLNS_15FloatRoundStyleE2EEESK_S1T_JEEENSA_5SM1004TMEM4LOAD26SM100_TMEM_LOAD_16dp32b32xES18_NS19_INS1A_ILi2ELi4ELi3EEES1D_NSY_INSB_IJS1E_SH_EEENSB_IJSH_SE_EEEEEEENSA_39AutoVectorizingCopyWithAssumedAlignmentILi128EEENSA_21SM90_TMA_STORE_IM2COLES2A_S2C_S2C_EEEvvEEEEvNT_6ParamsE,@"STO_CUDA_ENTRY STV_DEFAULT"
_ZN7cutlass13device_kernelINS_4conv6kernel13ConvUniversalINS1_16ConvProblemShapeILNS1_8OperatorE0ELi2EEENS1_10collective14CollectiveConvINS1_47MainloopSm100TmaUmmaWarpSpecializedImplicitGemmILS5_0ELi54ELi2ELi1ELi2EN4cute5tupleIJNSA_1CILi2EEENSC_ILi1EEESE_EEEEENSB_IJNSC_ILi64EEESH_NSB_IJNSC_ILi32EEEEEEEEENS_12float_e4m3_tESL_NSA_8TiledMMAINSA_8MMA_AtomIJNSA_10MMA_TraitsINSA_19SM100_MMA_F8F6F4_SSEJSL_SL_fSH_SH_NSA_17integral_constantINSA_4UMMA5MajorELSS_0EEEST_NSQ_INSR_7ScaleInELSU_0EEESV_EEEEEENSA_6LayoutINSB_IJSE_SE_SE_EEENSB_IJNSC_ILi0EEES10_S10_EEEEENSB_IJNSA_10UnderscoreES13_S13_EEEEENS7_6detail27Sm100ImplicitGemmTileTraitsINSA_20SM90_TMA_LOAD_IM2COLENSA_14ComposedLayoutINSA_7SwizzleILi1ELi4ELi3EEENSA_18smem_ptr_flag_bitsILi8EEENSY_INSB_IJNSC_ILi8EEESI_EEENSB_IJSI_SE_EEEEEEEvEENS17_INSA_23SM90_TMA_LOAD_MULTICASTES1I_vEEEENS_8epilogue10collective18CollectiveEpilogueINS1N_23Sm100TmaWarpSpecializedILi1ELi1ELi32ELb0ELb0EEEJSK_NSB_IJNSY_ISH_SE_EES1S_EEESL_NSB_IJNSB_IJlllEEESE_S10_EEESL_S1V_NS1N_6fusion15FusionCallbacksIS1R_NS1W_17LinearCombinationISL_fSL_fLNS_15FloatRoundStyleE2EEESK_S1T_JEEENSA_5SM1004TMEM4LOAD26SM100_TMEM_LOAD_16dp32b32xES18_NS19_INS1A_ILi2ELi4ELi3EEES1D_NSY_INSB_IJS1E_SH_EEENSB_IJSH_SE_EEEEEEENSA_39AutoVectorizingCopyWithAssumedAlignmentILi128EEENSA_21SM90_TMA_STORE_IM2COLES2A_S2C_S2C_EEEvvEEEEvNT_6ParamsE:
[----:B------:R-:W1:Y:S01]  /*0000*/  LDC R1, c[0x0][0x37c] ;  /* 0x0000df00ff017b82 */ /* 0x000e620000000800 */
[----:B------:R-:W2:Y:S01]  /*0010*/  S2R R78, SR_TID.X ;  /* 0x00000000004e7919 */ /* 0x000ea20000002100 */
[----:B------:R-:W3:Y:S01]  /*0020*/  LDCU.64 UR8, c[0x0][0x890] ;  /* 0x00011200ff0877ac */ /* 0x000ee20008000a00 */
[----:B-1----:R-:W-:Y:S01]  /*0030*/  VIADD R1, R1, 0xfffffff8 ;  /* 0xfffffff801017836 */ /* 0x002fe20000000000 */
[----:B------:R-:W-:Y:S02]  /*0040*/  PRMT R88, RZ, 0x7610, R88 ;  /* 0x00007610ff587816 */ /* 0x000fe40000000058 */
[----:B------:R-:W-:Y:S01]  /*0050*/  ELECT P3, URZ, PT ;  /* 0x0000000000ff782f */ /* 0x000fe20003860000 */
[----:B---3--:R-:W-:-:S04]  /*0060*/  UISETP.NE.U32.AND UP0, UPT, UR8, URZ, UPT ;  /* 0x000000ff0800728c */ /* 0x008fc8000bf05070 */
[----:B------:R-:W-:Y:S01]  /*0070*/  UISETP.NE.AND.EX UP0, UPT, UR9, URZ, UPT, UP0 ;  /* 0x000000ff0900728c */ /* 0x000fe2000bf05300 */
[----:B--2---:R-:W-:-:S05]  /*0080*/  SHF.R.U32.HI R89, RZ, 0x5, R78 ;  /* 0x00000005ff597819 */ /* 0x004fca000001164e */
[----:B------:R-:W1:Y:S02]  /*0090*/  SHFL.IDX PT, R0, R89, RZ, 0x1f ;  /* 0x00001fff59007589 */ /* 0x000e6400000e0000 */
[----:B-1----:R-:W-:Y:S01]  /*00a0*/  R2UR UR18, R0 ;  /* 0x00000000001272ca */ /* 0x002fe200000e0000 */
[----:B------:R-:W-:-:S14]  /*00b0*/  BRA.U UP0, `(.L_x_0) ;  /* 0x0000000100307547 */ /* 0x000fdc000b800000 */
[----:B------:R-:W1:Y:S02]  /*00c0*/  LDCU.64 UR4, c[0x0][0x888] ;  /* 0x00011100ff0477ac */ /* 0x000e640008000a00 */
[----:B-1----:R-:W-:-:S04]  /*00d0*/  UISETP.NE.U32.AND UP0, UPT, UR4, URZ, UPT ;  /* 0x000000ff0400728c */ /* 0x002fc8000bf05070 */
[----:B------:R-:W-:-:S09]  /*00e0*/  UISETP.NE.AND.EX UP0, UPT, UR5, URZ, UPT, UP0 ;  /* 0x000000ff0500728c */ /* 0x000fd2000bf05300 */
[----:B------:R-:W-:Y:S05]  /*00f0*/  BRA.U !UP0, `(.L_x_1) ;  /* 0x0000000108147547 */ /* 0x000fea000b800000 */
[----:B------:R-:W1:Y:S01]  /*0100*/  LDC.64 R2, c[0x0][0x888] ;  /* 0x00022200ff027b82 */ /* 0x000e620000000a00 */
[----:B------:R-:W1:Y:S02]  /*0110*/  LDCU.64 UR4, c[0x0][0x358] ;  /* 0x00006b00ff0477ac */ /* 0x000e640008000a00 */
[----:B-1----:R1:W5:Y:S01]  /*0120*/  LDG.E R39, desc[UR4][R2.64] ;  /* 0x0000000402277981 */ /* 0x002362000c1e1900 */
[----:B------:R-:W-:Y:S01]  /*0130*/  HFMA2 R88, -RZ, RZ, 0, 5.9604644775390625e-08 ;  /* 0x00000001ff587431 */ /* 0x000fe200000001ff */
[----:B------:R-:W-:Y:S05]  /*0140*/  BRA `(.L_x_0) ;  /* 0x00000000000c7947 */ /* 0x000fea0003800000 */
.L_x_1:
[----:B------:R-:W1:Y:S01]  /*0150*/  LDCU UR4, c[0x0][0x880] ;  /* 0x00011000ff0477ac */ /* 0x000e620008000800 */
[----:B------:R-:W-:Y:S01]  /*0160*/  HFMA2 R88, -RZ, RZ, 0, 5.9604644775390625e-08 ;  /* 0x00000001ff587431 */ /* 0x000fe200000001ff */
[----:B-1----:R-:W-:-:S07]  /*0170*/  MOV R39, UR4 ;  /* 0x0000000400277c02 */ /* 0x002fce0008000f00 */
.L_x_0:
[----:B------:R-:W2:Y:S02]  /*0180*/  LDCU.64 UR4, c[0x0][0x8b0] ;  /* 0x00011600ff0477ac */ /* 0x000ea40008000a00 */
[----:B--2---:R-:W-:-:S04]  /*0190*/  UISETP.NE.U32.AND UP0, UPT, UR4, URZ, UPT ;  /* 0x000000ff0400728c */ /* 0x004fc8000bf05070 */
[----:B------:R-:W-:-:S09]  /*01a0*/  UISETP.NE.AND.EX UP0, UPT, UR5, URZ, UPT, UP0 ;  /* 0x000000ff0500728c */ /* 0x000fd2000bf05300 */
[----:B------:R-:W-:Y:S05]  /*01b0*/  BRA.U UP0, `(.L_x_2) ;  /* 0x0000000100287547 */ /* 0x000fea000b800000 */
[----:B------:R-:W2:Y:S02]  /*01c0*/  LDCU.64 UR4, c[0x0][0x8a8] ;  /* 0x00011500ff0477ac */ /* 0x000ea40008000a00 */
[----:B--2---:R-:W-:-:S04]  /*01d0*/  UISETP.NE.U32.AND UP0, UPT, UR4, URZ, UPT ;  /* 0x000000ff0400728c */ /* 0x004fc8000bf05070 */
[----:B------:R-:W-:-:S09]  /*01e0*/  UISETP.NE.AND.EX UP0, UPT, UR5, URZ, UPT, UP0 ;  /* 0x000000ff0500728c */ /* 0x000fd2000bf05300 */
[----:B------:R-:W-:Y:S05]  /*01f0*/  BRA.U !UP0, `(.L_x_3) ;  /* 0x0000000108107547 */ /* 0x000fea000b800000 */
[----:B-1----:R-:W1:Y:S01]  /*0200*/  LDC.64 R2, c[0x0][0x8a8] ;  /* 0x00022a00ff027b82 */ /* 0x002e620000000a00 */
[----:B------:R-:W1:Y:S02]  /*0210*/  LDCU.64 UR4, c[0x0][0x358] ;  /* 0x00006b00ff0477ac */ /* 0x000e640008000a00 */
[----:B-1----:R2:W5:Y:S01]  /*0220*/  LDG.E R38, desc[UR4][R2.64] ;  /* 0x0000000402267981 */ /* 0x002562000c1e1900 */
[----:B------:R-:W-:Y:S05]  /*0230*/  BRA `(.L_x_2) ;  /* 0x0000000000087947 */ /* 0x000fea0003800000 */
.L_x_3:
[----:B------:R-:W2:Y:S02]  /*0240*/  LDCU UR4, c[0x0][0x8a0] ;  /* 0x00011400ff0477ac */ /* 0x000ea40008000800 */
[----:B--2---:R-:W-:Y:S02]  /*0250*/  MOV R38, UR4 ;  /* 0x0000000400267c02 */ /* 0x004fe40008000f00 */
.L_x_2:
[----:B------:R-:W-:Y:S01]  /*0260*/  IMAD.U32 R0, RZ, RZ, UR18 ;  /* 0x00000012ff007e24 */ /* 0x000fe2000f8e00ff */
[----:B------:R-:W-:Y:S04]  /*0270*/  BSSY.RECONVERGENT B0, `(.L_x_4) ;  /* 0x000000c000007945 */ /* 0x000fe80003800200 */
[C---:B------:R-:W-:Y:S02]  /*0280*/  ISETP.NE.OR P1, PT, R0.reuse, 0x1, !P3 ;  /* 0x000000010000780c */ /* 0x040fe40005f25670 */
[----:B------:R-:W-:-:S11]  /*0290*/  ISETP.NE.OR P0, PT, R0, 0x3, !P3 ;  /* 0x000000030000780c */ /* 0x000fd60005f05670 */
[----:B------:R-:W-:Y:S05]  /*02a0*/  @P1 BRA `(.L_x_5) ;  /* 0x0000000000201947 */ /* 0x000fea0003800000 */
[----:B------:R-:W3:Y:S02]  /*02b0*/  LDCU.64 UR4, c[0x0][0x348] ;  /* 0x00006900ff0477ac */ /* 0x000ee40008000a00 */
[----:B---3--:R-:W-:Y:S02]  /*02c0*/  UIADD3 UR6, UP1, UPT, UR4, 0x80, URZ ;  /* 0x0000008004067890 */ /* 0x008fe4000ff3e0ff */
[----:B------:R-:W-:Y:S02]  /*02d0*/  UIADD3 UR4, UP0, UPT, UR4, 0x180, URZ ;  /* 0x0000018004047890 */ /* 0x000fe4000ff1e0ff */
[----:B------:R-:W-:Y:S02]  /*02e0*/  UIADD3.X UR7, UPT, UPT, URZ, UR5, URZ, UP1, !UPT ;  /* 0x00000005ff077290 */ /* 0x000fe40008ffe4ff */
[----:B------:R-:W-:-:S07]  /*02f0*/  UIADD3.X UR5, UPT, UPT, URZ, UR5, URZ, UP0, !UPT ;  /* 0x00000005ff057290 */ /* 0x000fce00087fe4ff */
[----:B------:R3:W-:Y:S02]  /*0300*/  UTMACCTL.PF [UR6] ;  /* 0x00000000060079b9 */ /* 0x0007e40008040000 */
[----:B------:R3:W-:Y:S02]  /*0310*/  UTMACCTL.PF [UR4] ;  /* 0x00000000040079b9 */ /* 0x0007e40008040000 */
[----:B---3--:R-:W-:Y:S01]  /*0320*/  NOP ;  /* 0x0000000000007918 */ /* 0x008fe20000000000 */
.L_x_5:
[----:B------:R-:W-:Y:S05]  /*0330*/  BSYNC.RECONVERGENT B0 ;  /* 0x0000000000007941 */ /* 0x000fea0003800200 */
.L_x_4:
[----:B------:R-:W-:Y:S04]  /*0340*/  BSSY.RECONVERGENT B0, `(.L_x_6) ;  /* 0x000000a000007945 */ /* 0x000fe80003800200 */
        /* <DEDUP_REMOVED lines=9> */
.L_x_7:
[----:B------:R-:W-:Y:S05]  /*03e0*/  BSYNC.RECONVERGENT B0 ;  /* 0x0000000000007941 */ /* 0x000fea0003800200 */
.L_x_6:
[----:B------:R-:W3:Y:S01]  /*03f0*/  LDCU.64 UR4, c[0x0][0x888] ;  /* 0x00011100ff0477ac */ /* 0x000ee20008000a00 */
[----:B------:R-:W-:Y:S02]  /*0400*/  UISETP.EQ.U32.AND UP1, UPT, UR8, URZ, UPT ;  /* 0x000000ff0800728c */ /* 0x000fe4000bf22070 */
[----:B------:R-:W-:Y:S02]  /*0410*/  UPLOP3.LUT UP3, UPT, UPT, UPT, UPT, 0x80, 0x8 ;  /* 0x000000000008789c */ /* 0x000fe40003f6f070 */
[----:B---3--:R-:W-:-:S04]  /*0420*/  UISETP.NE.U32.AND UP0, UPT, UR4, URZ, UPT ;  /* 0x000000ff0400728c */ /* 0x008fc8000bf05070 */
[----:B------:R-:W-:-:S04]  /*0430*/  UISETP.NE.AND.EX UP2, UPT, UR5, URZ, UPT, UP0 ;  /* 0x000000ff0500728c */ /* 0x000fc8000bf45300 */
[----:B------:R-:W-:-:S04]  /*0440*/  UISETP.EQ.OR.EX UP4, UPT, UR9, URZ, !UP2, UP1 ;  /* 0x000000ff0900728c */ /* 0x000fc8000d782710 */
[----:B------:R-:W-:-:S06]  /*0450*/  UP2UR UR4, UPR, URZ, 0x10 ;  /* 0x00000010ff047883 */ /* 0x000fcc0008000000 */
[----:B------:R-:W-:Y:S01]  /*0460*/  MOV R92, UR4 ;  /* 0x00000004005c7c02 */ /* 0x000fe20008000f00 */
[----:B------:R-:W-:Y:S06]  /*0470*/  BRA.U !UP4, `(.L_x_8) ;  /* 0x000000010c207547 */ /* 0x000fec000b800000 */
[----:B------:R-:W-:Y:S01]  /*0480*/  UISETP.NE.U32.AND UP1, UPT, UR8, URZ, UPT ;  /* 0x000000ff0800728c */ /* 0x000fe2000bf25070 */
[----:B-----5:R-:W-:Y:S01]  /*0490*/  FSETP.NEU.AND P0, PT, R39, RZ, PT ;  /* 0x000000ff2700720b */ /* 0x020fe20003f0d000 */
[----:B------:R-:W-:Y:S02]  /*04a0*/  USEL UR4, URZ, 0xffffffff, UP2 ;  /* 0xffffffffff047887 */ /* 0x000fe40009000000 */
[----:B------:R-:W-:-:S10]  /*04b0*/  UISETP.NE.AND.EX UP1, UPT, UR9, URZ, UPT, UP1 ;  /* 0x000000ff0900728c */ /* 0x000fd4000bf25310 */
[----:B------:R-:W-:Y:S01]  /*04c0*/  VOTEU.ANY UP0, P0 ;  /* 0x0000000000ff7886 */ /* 0x000fe20000000100 */
[----:B------:R-:W-:-:S04]  /*04d0*/  @!UP1 USEL UR4, URZ, 0xffffffff, UP0 ;  /* 0xffffffffff049887 */ /* 0x000fc80008000000 */
[----:B------:R-:W-:-:S04]  /*04e0*/  ULOP3.LUT UR4, UR4, 0x1, URZ, 0xc0, !UPT ;  /* 0x0000000104047892 */ /* 0x000fc8000f8ec0ff */
[----:B------:R-:W-:-:S11]  /*04f0*/  UISETP.NE.U32.AND UP3, UPT, UR4, 0x1, UPT ;  /* 0x000000010400788c */ /* 0x000fd6000bf65070 */
.L_x_8:
[----:B-12---:R-:W1:Y:S02]  /*0500*/  SHFL.IDX PT, R2, R89, RZ, 0x1f ;  /* 0x00001fff59027589 */ /* 0x006e6400000e0000 */
[----:B-1----:R-:W-:-:S13]  /*0510*/  ISETP.NE.AND P0, PT, R2, RZ, PT ;  /* 0x000000ff0200720c */ /* 0x002fda0003f05270 */
[----:B------:R-:W-:Y:S05]  /*0520*/  @P0 BRA `(.L_x_9) ;  /* 0x0000000400f40947 */ /* 0x000fea0003800000 */
[----:B------:R-:W-:Y:S01]  /*0530*/  ELECT P0, URZ, PT ;  /* 0x0000000000ff782f */ /* 0x000fe20003800000 */
[----:B------:R-:W-:-:S12]  /*0540*/  BSSY.RECONVERGENT B0, `(.L_x_9) ;  /* 0x000007b000007945 */ /* 0x000fd80003800200 */
[----:B------:R-:W-:Y:S05]  /*0550*/  @!P0 BRA `(.L_x_10) ;  /* 0x0000000400e48947 */ /* 0x000fea0003800000 */
[----:B------:R-:W1:Y:S01]  /*0560*/  S2UR UR4, SR_CgaCtaId ;  /* 0x00000000000479c3 */ /* 0x000e620000008800 */
[----:B------:R-:W-:Y:S01]  /*0570*/  UMOV UR5, 0x400 ;  /* 0x0000040000057882 */ /* 0x000fe20000000000 */
[----:B------:R-:W-:Y:S01]  /*0580*/  UMOV UR8, 0x1 ;  /* 0x0000000100087882 */ /* 0x000fe20000000000 */
[----:B------:R-:W-:Y:S01]  /*0590*/  UMOV UR6, 0x2 ;  /* 0x0000000200067882 */ /* 0x000fe20000000000 */
[----:B------:R-:W-:-:S04]  /*05a0*/  UIADD3 UR8, UPT, UPT, -UR8, 0x100000, URZ ;  /* 0x0010000008087890 */ /* 0x000fc8000fffe1ff */
[----:B------:R-:W-:Y:S02]  /*05b0*/  USHF.L.U32 UR9, UR8, 0xb, URZ ;  /* 0x0000000b08097899 */ /* 0x000fe400080006ff */
[----:B------:R-:W-:Y:S02]  /*05c0*/  USHF.L.U32 UR8, UR8, 0x1, URZ ;  /* 0x0000000108087899 */ /* 0x000fe400080006ff */
[----:B------:R-:W-:-:S04]  /*05d0*/  UIADD3 UR6, UPT, UPT, -UR6, 0x100000, URZ ;  /* 0x0010000006067890 */ /* 0x000fc8000fffe1ff */
[----:B------:R-:W-:Y:S02]  /*05e0*/  USHF.L.U32 UR7, UR6, 0xb, URZ ;  /* 0x0000000b06077899 */ /* 0x000fe400080006ff */
[----:B------:R-:W-:Y:S02]  /*05f0*/  USHF.L.U32 UR6, UR6, 0x1, URZ ;  /* 0x0000000106067899 */ /* 0x000fe400080006ff */
[----:B-1----:R-:W-:Y:S01]  /*0600*/  ULEA UR4, UR4, UR5, 0x18 ;  /* 0x0000000504047291 */ /* 0x002fe2000f8ec0ff */
[----:B------:R-:W1:Y:S11]  /*0610*/  FENCE.VIEW.ASYNC.S ;  /* 0x00000000000073c6 */ /* 0x000e760000000000 */
[----:B-1----:R1:W2:Y:S01]  /*0620*/  SYNCS.EXCH.64 URZ, [UR4], UR8 ;  /* 0x0000000804ff75b2 */ /* 0x0022a20008000100 */
[----:B------:R1:W3:Y:S01]  /*0630*/  SYNCS.EXCH.64 URZ, [UR4+0x1b0], UR6 ;  /* 0x0001b00604ff75b2 */ /* 0x0002e20008000100 */
[----:B------:R1:W4:Y:S01]  /*0640*/  SYNCS.EXCH.64 URZ, [UR4+0x8], UR8 ;  /* 0x0000080804ff75b2 */ /* 0x0003220008000100 */
[----:B------:R1:W1:Y:S01]  /*0650*/  SYNCS.EXCH.64 URZ, [UR4+0x1b8], UR6 ;  /* 0x0001b80604ff75b2 */ /* 0x0002620008000100 */
        /* <DEDUP_REMOVED lines=104> */
[----:B--234-:R-:W-:Y:S01]  /*0ce0*/  NOP ;  /* 0x0000000000007918 */ /* 0x01cfe20000000000 */
.L_x_10:
[----:B-1----:R-:W-:Y:S05]  /*0cf0*/  BSYNC.RECONVERGENT B0 ;  /* 0x0000000000007941 */ /* 0x002fea0003800200 */
.L_x_9:
[----:B------:R-:W1:Y:S01]  /*0d00*/  SHFL.IDX PT, R2, R89, RZ, 0x1f ;  /* 0x00001fff59027589 */ /* 0x000e6200000e0000 */
[----:B------:R-:W-:Y:S01]  /*0d10*/  NOP ;  /* 0x0000000000007918 */ /* 0x000fe20000000000 */
[----:B-1----:R-:W-:-:S13]  /*0d20*/  ISETP.NE.AND P0, PT, R2, 0x1, PT ;  /* 0x000000010200780c */ /* 0x002fda0003f05270 */
[----:B------:R-:W-:Y:S05]  /*0d30*/  @P0 BRA `(.L_x_11) ;  /* 0x0000000000400947 */ /* 0x000fea0003800000 */
        /* <DEDUP_REMOVED lines=9> */
[----:B------:R-:W-:Y:S01]  /*0dd0*/  USHF.L.U32 UR6, UR6, 0x1, URZ ;  /* 0x0000000106067899 */ /* 0x000fe200080006ff */
[----:B------:R-:W-:Y:S01]  /*0de0*/  ELECT P0, URZ, PT ;  /* 0x0000000000ff782f */ /* 0x000fe20003800000 */
[----:B-1----:R-:W-:Y:S01]  /*0df0*/  ULEA UR4, UR4, UR5, 0x18 ;  /* 0x0000000504047291 */ /* 0x002fe2000f8ec0ff */
[----:B------:R-:W1:Y:S11]  /*0e00*/  FENCE.VIEW.ASYNC.S ;  /* 0x00000000000073c6 */ /* 0x000e760000000000 */
[----:B-1----:R1:W2:Y:S01]  /*0e10*/  SYNCS.EXCH.64 URZ, [UR4+0x360], UR8 ;  /* 0x0003600804ff75b2 */ /* 0x0022a20008000100 */
[----:B------:R1:W3:Y:S01]  /*0e20*/  SYNCS.EXCH.64 URZ, [UR4+0x368], UR6 ;  /* 0x0003680604ff75b2 */ /* 0x0002e20008000100 */
[----:B------:R-:W-:Y:S01]  /*0e30*/  NOP ;  /* 0x0000000000007918 */ /* 0x000fe20000000000 */
.L_x_11:
[----:B------:R-:W4:Y:S01]  /*0e40*/  SHFL.IDX PT, R2, R89, RZ, 0x1f ;  /* 0x00001fff59027589 */ /* 0x000f2200000e0000 */
[----:B------:R-:W-:Y:S01]  /*0e50*/  NOP ;  /* 0x0000000000007918 */ /* 0x000fe20000000000 */
[----:B----4-:R-:W-:-:S13]  /*0e60*/  ISETP.NE.AND P0, PT, R2, 0x3, PT ;  /* 0x000000030200780c */ /* 0x010fda0003f05270 */
[----:B------:R-:W-:Y:S05]  /*0e70*/  @P0 BRA `(.L_x_12) ;  /* 0x0000000000300947 */ /* 0x000fea0003800000 */
[----:B-1----:R-:W1:Y:S01]  /*0e80*/  S2UR UR4, SR_CgaCtaId ;  /* 0x00000000000479c3 */ /* 0x002e620000008800 */
[----:B------:R-:W-:Y:S01]  /*0e90*/  UMOV UR6, 0x400 ;  /* 0x0000040000067882 */ /* 0x000fe20000000000 */
[----:B------:R-:W-:Y:S01]  /*0ea0*/  UMOV UR5, 0x20 ;  /* 0x0000002000057882 */ /* 0x000fe20000000000 */
[----:B------:R-:W-:Y:S01]  /*0eb0*/  ELECT P0, URZ, PT ;  /* 0x0000000000ff782f */ /* 0x000fe20003800000 */
[----:B-1----:R-:W-:Y:S02]  /*0ec0*/  ULEA UR6, UR4, UR6, 0x18 ;  /* 0x0000000604067291 */ /* 0x002fe4000f8ec0ff */
[----:B------:R-:W-:-:S04]  /*0ed0*/  UIADD3 UR4, UPT, UPT, -UR5, 0x100000, URZ ;  /* 0x0010000005047890 */ /* 0x000fc8000fffe1ff */
[----:B------:R-:W-:Y:S02]  /*0ee0*/  USHF.L.U32 UR5, UR4, 0xb, URZ ;  /* 0x0000000b04057899 */ /* 0x000fe400080006ff */
[----:B------:R-:W-:Y:S01]  /*0ef0*/  USHF.L.U32 UR4, UR4, 0x1, URZ ;  /* 0x0000000104047899 */ /* 0x000fe200080006ff */
[----:B------:R-:W1:Y:S11]  /*0f00*/  FENCE.VIEW.ASYNC.S ;  /* 0x00000000000073c6 */ /* 0x000e760000000000 */
[----:B-1----:R4:W1:Y:S01]  /*0f10*/  SYNCS.EXCH.64 URZ, [UR6+0x370], UR4 ;  /* 0x0003700406ff75b2 */ /* 0x0028620008000100 */
[----:B------:R4:W1:Y:S02]  /*0f20*/  SYNCS.EXCH.64 URZ, [UR6+0x378], UR4 ;  /* 0x0003780406ff75b2 */ /* 0x0008640008000100 */
[----:B----4-:R-:W-:Y:S01]  /*0f30*/  NOP ;  /* 0x0000000000007918 */ /* 0x010fe20000000000 */
.L_x_12:
[----:B------:R-:W4:Y:S01]  /*0f40*/  SHFL.IDX PT, R2, R89, RZ, 0x1f ;  /* 0x00001fff59027589 */ /* 0x000f2200000e0000 */
[----:B------:R-:W-:Y:S01]  /*0f50*/  NOP ;  /* 0x0000000000007918 */ /* 0x000fe20000000000 */
[----:B----4-:R-:W-:-:S13]  /*0f60*/  ISETP.NE.AND P0, PT, R2, 0x4, PT ;  /* 0x000000040200780c */ /* 0x010fda0003f05270 */
[----:B------:R-:W-:Y:S05]  /*0f70*/  @P0 BRA `(.L_x_13) ;  /* 0x0000000000440947 */ /* 0x000fea0003800000 */
[----:B-1----:R-:W1:Y:S01]  /*0f80*/  S2UR UR6, SR_CgaCtaId ;  /* 0x00000000000679c3 */ /* 0x002e620000008800 */
[----:B------:R-:W-:Y:S01]  /*0f90*/  UMOV UR4, 0x1e0 ;  /* 0x000001e000047882 */ /* 0x000fe20000000000 */
[----:B------:R-:W-:Y:S01]  /*0fa0*/  UMOV UR5, 0x400 ;  /* 0x0000040000057882 */ /* 0x000fe20000000000 */
[----:B------:R-:W-:Y:S01]  /*0fb0*/  USEL UR4, UR4, 0x1a0, UP3 ;  /* 0x000001a004047887 */ /* 0x000fe20009800000 */
[----:B------:R-:W-:Y:S01]  /*0fc0*/  UMOV UR8, 0x1 ;  /* 0x0000000100087882 */ /* 0x000fe20000000000 */
[----:B------:R-:W-:Y:S01]  /*0fd0*/  ELECT P0, URZ, PT ;  /* 0x0000000000ff782f */ /* 0x000fe20003800000 */
[----:B------:R-:W-:-:S04]  /*0fe0*/  UIADD3 UR8, UPT, UPT, -UR8, 0x100000, URZ ;  /* 0x0010000008087890 */ /* 0x000fc8000fffe1ff */
[----:B------:R-:W-:Y:S02]  /*0ff0*/  USHF.L.U32 UR9, UR8, 0xb, URZ ;  /* 0x0000000b08097899 */ /* 0x000fe400080006ff */
[----:B------:R-:W-:Y:S02]  /*1000*/  USHF.L.U32 UR8, UR8, 0x1, URZ ;  /* 0x0000000108087899 */ /* 0x000fe400080006ff */
[----:B-1----:R-:W-:Y:S02]  /*1010*/  ULEA UR6, UR6, UR5, 0x18 ;  /* 0x0000000506067291 */ /* 0x002fe4000f8ec0ff */
[----:B------:R-:W-:-:S04]  /*1020*/  UIADD3 UR4, UPT, UPT, -UR4, 0x100000, URZ ;  /* 0x0010000004047890 */ /* 0x000fc8000fffe1ff */
[----:B------:R-:W-:Y:S02]  /*1030*/  USHF.L.U32 UR5, UR4, 0xb, URZ ;  /* 0x0000000b04057899 */ /* 0x000fe400080006ff */
[----:B------:R-:W-:Y:S01]  /*1040*/  USHF.L.U32 UR4, UR4, 0x1, URZ ;  /* 0x0000000104047899 */ /* 0x000fe200080006ff */
[----:B------:R-:W1:Y:S03]  /*1050*/  FENCE.VIEW.ASYNC.S ;  /* 0x00000000000073c6 */ /* 0x000e660000000000 */
[----:B-1----:R4:W1:Y:S08]  /*1060*/  SYNCS.EXCH.64 URZ, [UR6+0x380], UR8 ;  /* 0x0003800806ff75b2 */ /* 0x0028700008000100 */
[----:B------:R4:W1:Y:S02]  /*1070*/  SYNCS.EXCH.64 URZ, [UR6+0x388], UR4 ;  /* 0x0003880406ff75b2 */ /* 0x0008640008000100 */
[----:B----4-:R-:W-:Y:S01]  /*1080*/  NOP ;  /* 0x0000000000007918 */ /* 0x010fe20000000000 */
.L_x_13:
[----:B------:R-:W4:Y:S01]  /*1090*/  SHFL.IDX PT, R2, R89, RZ, 0x1f ;  /* 0x00001fff59027589 */ /* 0x000f2200000e0000 */
[----:B------:R-:W-:Y:S01]  /*10a0*/  NOP ;  /* 0x0000000000007918 */ /* 0x000fe20000000000 */
[----:B----4-:R-:W-:-:S13]  /*10b0*/  ISETP.NE.AND P0, PT, R2, 0x5, PT ;  /* 0x000000050200780c */ /* 0x010fda0003f05270 */
[----:B------:R-:W-:Y:S05]  /*10c0*/  @P0 BRA `(.L_x_14) ;  /* 0x0000000000480947 */ /* 0x000fea0003800000 */
[----:B------:R-:W4:Y:S01]  /*10d0*/  S2UR UR5, SR_CgaCtaId ;  /* 0x00000000000579c3 */ /* 0x000f220000008800 */
[----:B-1----:R-:W-:Y:S01]  /*10e0*/  UMOV UR4, 0x400 ;  /* 0x0000040000047882 */ /* 0x002fe20000000000 */
        /* <DEDUP_REMOVED lines=9> */
[----:B----4-:R-:W-:Y:S01]  /*1180*/  ULEA UR4, UR5, UR4, 0x18 ;  /* 0x0000000405047291 */ /* 0x010fe2000f8ec0ff */
[----:B------:R-:W1:Y:S11]  /*1190*/  FENCE.VIEW.ASYNC.S ;  /* 0x00000000000073c6 */ /* 0x000e760000000000 */
[----:B-1----:R4:W1:Y:S01]  /*11a0*/  SYNCS.EXCH.64 URZ, [UR4+0x390], UR8 ;  /* 0x0003900804ff75b2 */ /* 0x0028620008000100 */
[----:B------:R4:W1:Y:S01]  /*11b0*/  SYNCS.EXCH.64 URZ, [UR4+0x3a0], UR6 ;  /* 0x0003a00604ff75b2 */ /* 0x0008620008000100 */
[----:B------:R4:W1:Y:S01]  /*11c0*/  SYNCS.EXCH.64 URZ, [UR4+0x398], UR8 ;  /* 0x0003980804ff75b2 */ /* 0x0008620008000100 */
[----:B------:R4:W1:Y:S02]  /*11d0*/  SYNCS.EXCH.64 URZ, [UR4+0x3a8], UR6 ;  /* 0x0003a80604ff75b2 */ /* 0x0008640008000100 */
[----:B----4-:R-:W-:Y:S01]  /*11e0*/  NOP ;  /* 0x0000000000007918 */ /* 0x010fe20000000000 */
.L_x_14:
[----:B-1----:R-:W1:Y:S01]  /*11f0*/  LDCU UR4, c[0x0][0x36c] ;  /* 0x00006d80ff0477ac */ /* 0x002e620008000800 */
[----:B------:R-:W-:Y:S01]  /*1200*/  ISETP.NE.OR P3, PT, R0, 0x2, !P3 ;  /* 0x000000020000780c */ /* 0x000fe20005f65670 */
[----:B------:R-:W-:Y:S01]  /*1210*/  NOP ;  /* 0x0000000000007918 */ /* 0x000fe20000000000 */
[----:B------:R-:W-:Y:S01]  /*1220*/  LOP3.LUT R2, R78, 0x1f, RZ, 0xc0, !PT ;  /* 0x0000001f4e027812 */ /* 0x000fe200078ec0ff */
[----:B------:R-:W-:Y:S02]  /*1230*/  UISETP.NE.AND UP6, UPT, UR18, 0x2, UPT ;  /* 0x000000021200788c */ /* 0x000fe4000bfc5270 */
[----:B------:R-:W-:Y:S02]  /*1240*/  UISETP.NE.AND UP4, UPT, UR18, URZ, UPT ;  /* 0x000000ff1200728c */ /* 0x000fe4000bf85270 */
[----:B-1----:R-:W-:-:S09]  /*1250*/  UISETP.EQ.U32.AND UP5, UPT, UR4, 0x1, UPT ;  /* 0x000000010400788c */ /* 0x002fd2000bfa2070 */
[----:B------:R-:W-:Y:S05]  /*1260*/  BRA.U !UP5, `(.L_x_15) ;  /* 0x000000010d087547 */ /* 0x000fea000b800000 */
[----:B--23--:R-:W-:Y:S01]  /*1270*/  UCGABAR_ARV ;  /* 0x00000000000079c7 */ /* 0x00cfe20008000000 */
[----:B------:R-:W-:Y:S05]  /*1280*/  BRA `(.L_x_16) ;  /* 0x0000000000047947 */ /* 0x000fea0003800000 */
.L_x_15:
[----:B--23--:R-:W-:Y:S01]  /*1290*/  NOP ;  /* 0x0000000000007918 */ /* 0x00cfe20000000000 */
.L_x_16:
[----:B------:R-:W1:Y:S01]  /*12a0*/  S2UR UR44, SR_CTAID.X ;  /* 0x00000000002c79c3 */ /* 0x000e620000002500 */
[----:B------:R-:W-:-:S05]  /*12b0*/  CS2R.32 R91, SR_CgaSize ;  /* 0x00000000005b7805 */ /* 0x000fca0000008a00 */
[----:B------:R-:W-:-:S05]  /*12c0*/  IMAD R91, R91, -0xa0, RZ ;  /* 0xffffff605b5b7824 */ /* 0x000fca00078e02ff */
[----:B------:R-:W-:-:S14]  /*12d0*/  R2UR UR5, R91 ;  /* 0x000000005b0572ca */ /* 0x000fdc00000e0000 */
[----:B------:R-:W2:Y:S01]  /*12e0*/  LDCU UR5, c[0x0][UR5+0x2b0] ;  /* 0x00005600050577ac */ /* 0x000ea20008000800 */
[----:B------:R-:W-:-:S05]  /*12f0*/  CS2R.32 R91, SR_CgaSize ;  /* 0x00000000005b7805 */ /* 0x000fca0000008a00 */
[----:B------:R-:W-:-:S05]  /*1300*/  IMAD R91, R91, -0xa0, RZ ;  /* 0xffffff605b5b7824 */ /* 0x000fca00078e02ff */
[----:B------:R-:W-:-:S14]  /*1310*/  R2UR UR4, R91 ;  /* 0x000000005b0472ca */ /* 0x000fdc00000e0000 */
[----:B------:R-:W3:Y:S01]  /*1320*/  LDCU UR4, c[0x0][UR4+0x2b4] ;  /* 0x00005680040477ac */ /* 0x000ee20008000800 */
[----:B------:R-:W4:Y:S01]  /*1330*/  S2UR UR46, SR_CTAID.Y ;  /* 0x00000000002e79c3 */ /* 0x000f220000002600 */
[----:B------:R-:W-:-:S05]  /*1340*/  CS2R.32 R91, SR_CgaSize ;  /* 0x00000000005b7805 */ /* 0x000fca0000008a00 */
[----:B------:R-:W-:-:S05]  /*1350*/  IMAD R91, R91, -0xa0, RZ ;  /* 0xffffff605b5b7824 */ /* 0x000fca00078e02ff */
[----:B------:R-:W-:-:S14]  /*1360*/  R2UR UR7, R91 ;  /* 0x000000005b0772ca */ /* 0x000fdc00000e0000 */
[----:B------:R-:W3:Y:S01]  /*1370*/  LDCU UR7, c[0x0][UR7+0x2a0] ;  /* 0x00005400070777ac */ /* 0x000ee20008000800 */
[----:B------:R-:W-:-:S05]  /*1380*/  CS2R.32 R91, SR_CgaSize ;  /* 0x00000000005b7805 */ /* 0x000fca0000008a00 */
[----:B------:R-:W-:-:S05]  /*1390*/  IMAD R91, R91, -0xa0, RZ ;  /* 0xffffff605b5b7824 */ /* 0x000fca00078e02ff */
[----:B------:R-:W-:-:S14]  /*13a0*/  R2UR UR8, R91 ;  /* 0x000000005b0872ca */ /* 0x000fdc00000e0000 */
[----:B------:R-:W3:Y:S01]  /*13b0*/  LDCU UR8, c[0x0][UR8+0x2a4] ;  /* 0x00005480080877ac */ /* 0x000ee20008000800 */
[----:B------:R-:W3:Y:S01]  /*13c0*/  S2UR UR9, SR_CgaCtaId ;  /* 0x00000000000979c3 */ /* 0x000ee20000008800 */
[----:B------:R-:W3:Y:S01]  /*13d0*/  LDCU UR19, c[0x0][0xb24] ;  /* 0x00016480ff1377ac */ /* 0x000ee20008000800 */
[----:B------:R-:W3:Y:S01]  /*13e0*/  LDCU UR39, c[0x0][0xb24] ;  /* 0x00016480ff2777ac */ /* 0x000ee20008000800 */
[----:B-1----:R-:W-:Y:S01]  /*13f0*/  I2FP.F32.U32 R3, UR44 ;  /* 0x0000002c00037c45 */ /* 0x002fe20008201000 */
[----:B------:R-:W1:Y:S04]  /*1400*/  LDCU UR22, c[0x0][0xb30] ;  /* 0x00016600ff1677ac */ /* 0x000e680008000800 */
[----:B--2---:R-:W-:Y:S01]  /*1410*/  FMUL R3, R3, UR5 ;  /* 0x0000000503037c20 */ /* 0x004fe20008400000 */
[----:B----4-:R-:W-:-:S05]  /*1420*/  I2FP.F32.U32 R0, UR46 ;  /* 0x0000002e00007c45 */ /* 0x010fca0008201000 */
[----:B------:R-:W2:Y:S01]  /*1430*/  F2I.U32.TRUNC.NTZ R3, R3 ;  /* 0x0000000300037305 */ /* 0x000ea2000020f000 */
[----:B---3--:R-:W-:Y:S01]  /*1440*/  FMUL R0, R0, UR4 ;  /* 0x0000000400007c20 */ /* 0x008fe20008400000 */
[----:B------:R-:W-:-:S06]  /*1450*/  USHF.L.U32 UR33, UR9, 0xa, URZ ;  /* 0x0000000a09217899 */ /* 0x000fcc00080006ff */
[----:B------:R-:W3:Y:S01]  /*1460*/  F2I.U32.TRUNC.NTZ R0, R0 ;  /* 0x0000000000007305 */ /* 0x000ee2000020f000 */
[----:B------:R-:W-:Y:S01]  /*1470*/  ULOP3.LUT UR33, UR33, 0x400, URZ, 0xc0, !UPT ;  /* 0x0000040021217892 */ /* 0x000fe2000f8ec0ff */
[----:B--2---:R-:W-:Y:S02]  /*1480*/  R2UR UR4, R3 ;  /* 0x00000000030472ca */ /* 0x004fe400000e0000 */
[----:B---3--:R-:W-:Y:S02]  /*1490*/  R2UR UR6, R0 ;  /* 0x00000000000672ca */ /* 0x008fe400000e0000 */
[----:B------:R-:W-:-:S09]  /*14a0*/  PRMT R0, RZ, 0x7610, R0 ;  /* 0x00007610ff007816 */ /* 0x000fd20000000000 */
[----:B------:R-:W-:-:S04]  /*14b0*/  UIADD3 UR5, UPT, UPT, -UR4, URZ, URZ ;  /* 0x000000ff04057290 */ /* 0x000fc8000fffe1ff */
[----:B------:R-:W-:Y:S02]  /*14c0*/  UIMAD UR5, UR7, UR5, UR44 ;  /* 0x00000005070572a4 */ /* 0x000fe4000f8e022c */
[----:B------:R-:W-:-:S04]  /*14d0*/  UIADD3 UR4, UPT, UPT, -UR6, URZ, URZ ;  /* 0x000000ff06047290 */ /* 0x000fc8000fffe1ff */
[----:B------:R-:W-:Y:S01]  /*14e0*/  IMAD.U32 R91, RZ, RZ, UR5 ;  /* 0x00000005ff5b7e24 */ /* 0x000fe2000f8e00ff */
[----:B------:R-:W-:-:S06]  /*14f0*/  UIMAD UR4, UR8, UR4, UR46 ;  /* 0x00000004080472a4 */ /* 0x000fcc000f8e022e */
[----:B------:R-:W-:Y:S01]  /*1500*/  IMAD.U32 R90, RZ, RZ, UR4 ;  /* 0x00000004ff5a7e24 */ /* 0x000fe2000f8e00ff */
[----:B-1----:R-:W-:Y:S06]  /*1510*/  BRA.U UP4, `(.L_x_17) ;  /* 0x00000001042c7547 */ /* 0x002fec000b800000 */
[----:B------:R-:W-:Y:S02]  /*1520*/  R2UR UR4, R90 ;  /* 0x000000005a0472ca */ /* 0x000fe400000e0000 */
[----:B------:R-:W-:-:S11]  /*1530*/  R2UR UR6, R91 ;  /* 0x000000005b0672ca */ /* 0x000fd600000e0000 */
[----:B------:R-:W-:-:S04]  /*1540*/  UISETP.NE.AND UP0, UPT, UR4, URZ, UPT ;  /* 0x000000ff0400728c */ /* 0x000fc8000bf05270 */
[----:B------:R-:W-:-:S04]  /*1550*/  UISETP.EQ.OR UP0, UPT, UR6, URZ, !UP0 ;  /* 0x000000ff0600728c */ /* 0x000fc8000c702670 */
[----:B------:R-:W-:Y:S02]  /*1560*/  USEL UR5, URZ, 0x1, !UP0 ;  /* 0x00000001ff057887 */ /* 0x000fe4000c000000 */
[----:B------:R-:W-:-:S04]  /*1570*/  UISETP.NE.AND UP0, UPT, UR4, URZ, UPT ;  /* 0x000000ff0400728c */ /* 0x000fc8000bf05270 */
[----:B------:R-:W-:Y:S02]  /*1580*/  USEL UR4, URZ, 0x2, UP0 ;  /* 0x00000002ff047887 */ /* 0x000fe40008000000 */
[----:B------:R-:W-:-:S04]  /*1590*/  UISETP.NE.AND UP0, UPT, UR6, 0x1, UPT ;  /* 0x000000010600788c */ /* 0x000fc8000bf05270 */
[----:B------:R-:W-:-:S04]  /*15a0*/  USEL UR4, UR4, 0x2, UP0 ;  /* 0x0000000204047887 */ /* 0x000fc80008000000 */
[----:B------:R-:W-:-:S06]  /*15b0*/  UIADD3 UR4, UPT, UPT, UR5, UR4, URZ ;  /* 0x0000000405047290 */ /* 0x000fcc000fffe0ff */
[----:B------:R-:W-:-:S07]  /*15c0*/  IMAD.U32 R0, RZ, RZ, UR4 ;  /* 0x00000004ff007e24 */ /* 0x000fce000f8e00ff */
.L_x_17:
[----:B------:R-:W1:Y:S01]  /*15d0*/  S2UR UR45, SR_CTAID.Z ;  /* 0x00000000002d79c3 */ /* 0x000e620000002700 */
[----:B------:R-:W-:-:S09]  /*15e0*/  UISETP.GE.AND UP0, UPT, UR19, 0x1, UPT ;  /* 0x000000011300788c */ /* 0x000fd2000bf06270 */
[----:B------:R-:W-:Y:S05]  /*15f0*/  BRA.U !UP0, `(.L_x_18) ;  /* 0x0000000108d47547 */ /* 0x000fea000b800000 */
[----:B------:R-:W2:Y:S01]  /*1600*/  LDCU.128 UR12, c[0x0][0xb10] ;  /* 0x00016200ff0c77ac */ /* 0x000ea20008000c00 */
[----:B------:R-:W3:Y:S01]  /*1610*/  LDCU UR20, c[0x0][0xb0c] ;  /* 0x00016180ff1477ac */ /* 0x000ee20008000800 */
[----:B------:R-:W4:Y:S01]  /*1620*/  LDCU UR6, c[0x0][0x370] ;  /* 0x00006e00ff0677ac */ /* 0x000f220008000800 */
[----:B------:R-:W1:Y:S01]  /*1630*/  LDCU UR7, c[0x0][0x374] ;  /* 0x00006e80ff0777ac */ /* 0x000e620008000800 */
[----:B------:R-:W1:Y:S01]  /*1640*/  LDCU UR21, c[0x0][0xb20] ;  /* 0x00016400ff1577ac */ /* 0x000e620008000800 */
[----:B--2---:R-:W-:Y:S02]  /*1650*/  UIMAD.WIDE.U32 UR4, UR44, UR12, URZ ;  /* 0x0000000c2c0472a5 */ /* 0x004fe4000f8e00ff */
[----:B---3--:R-:W-:Y:S01]  /*1660*/  UISETP.NE.AND UP0, UPT, UR20, 0x1, UPT ;  /* 0x000000011400788c */ /* 0x008fe2000bf05270 */
[----:B------:R-:W2:Y:S01]  /*1670*/  LDCU.64 UR8, c[0x0][0xb28] ;  /* 0x00016500ff0877ac */ /* 0x000ea20008000a00 */
[----:B----4-:R-:W-:-:S03]  /*1680*/  UIMAD.WIDE.U32 UR10, UR6, UR12, URZ ;  /* 0x0000000c060a72a5 */ /* 0x010fc6000f8e00ff */
[----:B------:R-:W-:Y:S01]  /*1690*/  UMOV UR4, UR5 ;  /* 0x0000000500047c82 */ /* 0x000fe20008000000 */
[----:B------:R-:W-:Y:S02]  /*16a0*/  UISETP.NE.AND UP1, UPT, UR19, 0x1, UPT ;  /* 0x000000011300788c */ /* 0x000fe4000bf25270 */
[----:B------:R-:W-:Y:S01]  /*16b0*/  USHF.R.U32.HI UR4, URZ, UR13, UR4 ;  /* 0x0000000dff047299 */ /* 0x000fe20008011604 */
[----:B------:R-:W-:Y:S01]  /*16c0*/  UMOV UR10, UR11 ;  /* 0x0000000b000a7c82 */ /* 0x000fe20008000000 */
[----:B------:R-:W-:Y:S02]  /*16d0*/  UIMAD.WIDE.U32 UR16, UR46, UR15, URZ ;  /* 0x0000000f2e1072a5 */ /* 0x000fe4000f8e00ff */
[----:B------:R-:W-:Y:S02]  /*16e0*/  USEL UR5, UR44, UR4, !UP0 ;  /* 0x000000042c057287 */ /* 0x000fe4000c000000 */
[----:B------:R-:W-:Y:S02]  /*16f0*/  @UP0 USHF.R.U32.HI UR6, URZ, UR13, UR10 ;  /* 0x0000000dff060299 */ /* 0x000fe4000801160a */
[----:B------:R-:W-:-:S02]  /*1700*/  UISETP.NE.AND UP0, UPT, UR14, 0x1, UPT ;  /* 0x000000010e00788c */ /* 0x000fc4000bf05270 */
[----:B-1----:R-:W-:Y:S02]  /*1710*/  UIMAD.WIDE.U32 UR10, UR7, UR15, URZ ;  /* 0x0000000f070a72a5 */ /* 0x002fe4000f8e00ff */
[----:B--2---:R-:W-:Y:S01]  /*1720*/  UIMAD.WIDE.U32 UR12, UR6, UR8, URZ ;  /* 0x00000008060c72a5 */ /* 0x004fe2000f8e00ff */
[----:B------:R-:W-:Y:S02]  /*1730*/  UMOV UR4, UR17 ;  /* 0x0000001100047c82 */ /* 0x000fe40008000000 */
[----:B------:R-:W-:Y:S02]  /*1740*/  USHF.R.U32.HI UR4, URZ, UR21, UR4 ;  /* 0x00000015ff047299 */ /* 0x000fe40008011604 */
[----:B------:R-:W-:Y:S02]  /*1750*/  UMOV UR10, UR11 ;  /* 0x0000000b000a7c82 */ /* 0x000fe40008000000 */
[----:B------:R-:W-:Y:S01]  /*1760*/  UMOV UR12, UR13 ;  /* 0x0000000d000c7c82 */ /* 0x000fe20008000000 */
[----:B------:R-:W-:-:S02]  /*1770*/  @UP0 USHF.R.U32.HI UR7, URZ, UR21, UR10 ;  /* 0x00000015ff070299 */ /* 0x000fc4000801160a */
[----:B------:R-:W-:Y:S02]  /*1780*/  USEL UR4, UR46, UR4, !UP0 ;  /* 0x000000042e047287 */ /* 0x000fe4000c000000 */
[----:B------:R-:W-:Y:S02]  /*1790*/  UIMAD.WIDE.U32 UR10, UR7, UR8, URZ ;  /* 0x00000008070a72a5 */ /* 0x000fe4000f8e00ff */
[----:B------:R-:W-:Y:S02]  /*17a0*/  @UP1 USHF.R.U32.HI UR6, URZ, UR9, UR12 ;  /* 0x00000009ff061299 */ /* 0x000fe4000801160c */
[----:B------:R-:W-:-:S03]  /*17b0*/  UIMAD.WIDE.U32 UR12, UR4, UR8, URZ ;  /* 0x00000008040c72a5 */ /* 0x000fc6000f8e00ff */
[----:B------:R-:W-:Y:S02]  /*17c0*/  UMOV UR10, UR11 ;  /* 0x0000000b000a7c82 */ /* 0x000fe40008000000 */
[----:B------:R-:W-:Y:S02]  /*17d0*/  @UP1 USHF.R.U32.HI UR7, URZ, UR9, UR10 ;  /* 0x00000009ff071299 */ /* 0x000fe4000801160a */
[----:B------:R-:W-:Y:S02]  /*17e0*/  UIMAD UR10, UR6, UR19, URZ ;  /* 0x00000013060a72a4 */ /* 0x000fe4000f8e02ff */
[----:B------:R-:W-:-:S04]  /*17f0*/  UIMAD UR7, UR7, UR19, URZ ;  /* 0x00000013070772a4 */ /* 0x000fc8000f8e02ff */
[----:B------:R-:W-:-:S03]  /*1800*/  UISETP.GE.AND UP0, UPT, UR4, UR7, UPT ;  /* 0x000000070400728c */ /* 0x000fc6000bf06270 */
[----:B------:R-:W-:Y:S01]  /*1810*/  UMOV UR7, UR13 ;  /* 0x0000000d00077c82 */ /* 0x000fe20008000000 */
[----:B------:R-:W-:Y:S02]  /*1820*/  UISETP.GE.OR UP0, UPT, UR5, UR10, UP0 ;  /* 0x0000000a0500728c */ /* 0x000fe40008706670 */
[----:B------:R-:W-:Y:S02]  /*1830*/  UIMAD.WIDE.U32 UR10, UR5, UR8, URZ ;  /* 0x00000008050a72a5 */ /* 0x000fe4000f8e00ff */
[----:B------:R-:W-:Y:S02]  /*1840*/  USHF.R.U32.HI UR7, URZ, UR9, UR7 ;  /* 0x00000009ff077299 */ /* 0x000fe40008011607 */
[----:B------:R-:W-:Y:S02]  /*1850*/  UIADD3 UR10, UPT, UPT, -UR4, URZ, URZ ;  /* 0x000000ff040a7290 */ /* 0x000fe4000fffe1ff */
[----:B------:R-:W-:Y:S02]  /*1860*/  USEL UR7, UR4, UR7, !UP1 ;  /* 0x0000000704077287 */ /* 0x000fe4000c800000 */
[----:B------:R-:W-:Y:S01]  /*1870*/  UIMAD UR10, UR14, UR10, UR46 ;  /* 0x0000000a0e0a72a4 */ /* 0x000fe2000f8e022e */
[----:B------:R-:W-:Y:S01]  /*1880*/  @!UP0 UMOV UR8, UR11 ;  /* 0x0000000b00088c82 */ /* 0x000fe20008000000 */
[----:B------:R-:W-:-:S02]  /*1890*/  UIADD3 UR11, UPT, UPT, -UR5, URZ, URZ ;  /* 0x000000ff050b7290 */ /* 0x000fc4000fffe1ff */
[----:B------:R-:W-:Y:S02]  /*18a0*/  @!UP0 USHF.R.U32.HI UR8, URZ, UR9, UR8 ;  /* 0x00000009ff088299 */ /* 0x000fe40008011608 */
[----:B------:R-:W-:Y:S02]  /*18b0*/  UIADD3 UR9, UPT, UPT, -UR7, URZ, URZ ;  /* 0x000000ff07097290 */ /* 0x000fe4000fffe1ff */
[----:B------:R-:W-:Y:S02]  /*18c0*/  @!UP0 USEL UR8, UR5, UR8, !UP1 ;  /* 0x0000000805088287 */ /* 0x000fe4000c800000 */
[----:B------:R-:W-:Y:S02]  /*18d0*/  UIMAD UR9, UR19, UR9, UR4 ;  /* 0x00000009130972a4 */ /* 0x000fe4000f8e0204 */
[----:B------:R-:W-:Y:S02]  /*18e0*/  @!UP0 UIADD3 UR7, UPT, UPT, UR7, -UR8, URZ ;  /* 0x8000000807078290 */ /* 0x000fe4000fffe0ff */
[----:B------:R-:W-:-:S02]  /*18f0*/  @!UP0 UIMAD UR6, UR9, UR6, UR8 ;  /* 0x00000006090682a4 */ /* 0x000fc4000f8e0208 */
[----:B------:R-:W-:Y:S02]  /*1900*/  @!UP0 UIMAD UR4, UR7, UR19, UR5 ;  /* 0x00000013070482a4 */ /* 0x000fe4000f8e0205 */
[----:B------:R-:W-:Y:S02]  /*1910*/  UIMAD UR44, UR20, UR11, UR44 ;  /* 0x0000000b142c72a4 */ /* 0x000fe4000f8e022c */
[----:B------:R-:W-:Y:S01]  /*1920*/  UIMAD UR46, UR4, UR14, UR10 ;  /* 0x0000000e042e72a4 */ /* 0x000fe2000f8e020a */
[----:B------:R-:W-:Y:S02]  /*1930*/  @!UP0 UMOV UR5, UR6 ;  /* 0x0000000600058c82 */ /* 0x000fe40008000000 */
[----:B------:R-:W-:-:S12]  /*1940*/  UIMAD UR44, UR5, UR20, UR44 ;  /* 0x00000014052c72a4 */ /* 0x000fd8000f8e022c */
.L_x_18:
[----:B------:R-:W-:-:S09]  /*1950*/  UISETP.NE.AND UP0, UPT, UR22, 0x1, UPT ;  /* 0x000000011600788c */ /* 0x000fd2000bf05270 */
[----:B------:R-:W-:Y:S05]  /*1960*/  BRA.U UP0, `(.L_x_19) ;  /* 0x0000000100407547 */ /* 0x000fea000b800000 */
[----:B------:R-:W2:Y:S01]  /*1970*/  LDCU.128 UR8, c[0x0][0xb10] ;  /* 0x00016200ff0877ac */ /* 0x000ea20008000c00 */
[----:B------:R-:W3:Y:S01]  /*1980*/  LDCU UR12, c[0x0][0xb0c] ;  /* 0x00016180ff0c77ac */ /* 0x000ee20008000800 */
[----:B------:R-:W4:Y:S01]  /*1990*/  LDCU UR13, c[0x0][0xb20] ;  /* 0x00016400ff0d77ac */ /* 0x000f220008000800 */
[----:B--2---:R-:W-:Y:S02]  /*19a0*/  UIMAD.WIDE.U32 UR4, UR44, UR8, URZ ;  /* 0x000000082c0472a5 */ /* 0x004fe4000f8e00ff */
[----:B------:R-:W-:Y:S02]  /*19b0*/  UIMAD.WIDE.U32 UR6, UR46, UR11, URZ ;  /* 0x0000000b2e0672a5 */ /* 0x000fe4000f8e00ff */
[----:B---3--:R-:W-:Y:S02]  /*19c0*/  UISETP.NE.AND UP0, UPT, UR12, 0x1, UPT ;  /* 0x000000010c00788c */ /* 0x008fe4000bf05270 */
[----:B------:R-:W-:-:S03]  /*19d0*/  USHF.R.U32.HI UR5, URZ, UR9, UR5 ;  /* 0x00000009ff057299 */ /* 0x000fc60008011605 */
[----:B------:R-:W-:Y:S01]  /*19e0*/  UMOV UR4, UR7 ;  /* 0x0000000700047c82 */ /* 0x000fe20008000000 */
[----:B------:R-:W-:Y:S02]  /*19f0*/  USEL UR5, UR44, UR5, !UP0 ;  /* 0x000000052c057287 */ /* 0x000fe4000c000000 */
[----:B------:R-:W-:Y:S02]  /*1a00*/  UISETP.NE.AND UP0, UPT, UR10, 0x1, UPT ;  /* 0x000000010a00788c */ /* 0x000fe4000bf05270 */
[----:B----4-:R-:W-:-:S04]  /*1a10*/  USHF.R.U32.HI UR4, URZ, UR13, UR4 ;  /* 0x0000000dff047299 */ /* 0x010fc80008011604 */
[----:B------:R-:W-:-:S04]  /*1a20*/  USEL UR4, UR46, UR4, !UP0 ;  /* 0x000000042e047287 */ /* 0x000fc8000c000000 */
[----:B------:R-:W-:Y:S02]  /*1a30*/  UIADD3 UR6, UPT, UPT, UR5, -UR4, URZ ;  /* 0x8000000405067290 */ /* 0x000fe4000fffe0ff */
[----:B------:R-:W-:Y:S02]  /*1a40*/  UIADD3 UR4, UPT, UPT, -UR5, UR4, URZ ;  /* 0x0000000405047290 */ /* 0x000fe4000fffe1ff */
[----:B------:R-:W-:Y:S02]  /*1a50*/  UIMAD UR46, UR6, UR10, UR46 ;  /* 0x0000000a062e72a4 */ /* 0x000fe4000f8e022e */
[----:B------:R-:W-:-:S12]  /*1a60*/  UIMAD UR44, UR4, UR12, UR44 ;  /* 0x0000000c042c72a4 */ /* 0x000fd8000f8e022c */
.L_x_19:
[----:B------:R-:W-:Y:S01]  /*1a70*/  UISETP.NE.AND UP0, UPT, UR18, 0x2, UPT ;  /* 0x000000021200788c */ /* 0x000fe2000bf05270 */
[----:B------:R-:W-:Y:S09]  /*1a80*/  BRA.U !UP5, `(.L_x_20) ;  /* 0x000000010d0c7547 */ /* 0x000ff2000b800000 */
[----:B------:R-:W-:Y:S01]  /*1a90*/  UCGABAR_WAIT ;  /* 0x0000000000007dc7 */ /* 0x000fe20008000000 */
[----:B------:R-:W-:Y:S01]  /*1aa0*/  CCTL.IVALL ;  /* 0x00000000ff00798f */ /* 0x000fe20002000000 */
[----:B------:R-:W-:Y:S05]  /*1ab0*/  BRA `(.L_x_21) ;  /* 0x0000000000047947 */ /* 0x000fea0003800000 */
.L_x_20:
[----:B------:R-:W-:Y:S06]  /*1ac0*/  BAR.SYNC.DEFER_BLOCKING 0x0 ;  /* 0x0000000000007b1d */ /* 0x000fec0000010000 */
.L_x_21:
[----:B------:R-:W-:Y:S05]  /*1ad0*/  BRA.U UP0, `(.L_x_22) ;  /* 0x0000003100bc7547 */ /* 0x000fea000b800000 */
[----:B------:R-:W2:Y:S01]  /*1ae0*/  LDCU UR5, c[0x0][0x388] ;  /* 0x00007100ff0577ac */ /* 0x000ea20008000800 */
[----:B------:R-:W3:Y:S01]  /*1af0*/  S2UR UR7, SR_CgaCtaId ;  /* 0x00000000000779c3 */ /* 0x000ee20000008800 */
[----:B------:R-:W-:Y:S01]  /*1b00*/  PLOP3.LUT P1, PT, PT, PT, UP3, 0x80, 0x8 ;  /* 0x000000000008781c */ /* 0x000fe20003f2f038 */
[----:B------:R-:W-:Y:S01]  /*1b10*/  IMAD.MOV.U32 R3, RZ, RZ, 0x1 ;  /* 0x00000001ff037424 */ /* 0x000fe200078e00ff */
[----:B------:R-:W4:Y:S01]  /*1b20*/  LDCU UR6, c[0x0][0x38c] ;  /* 0x00007180ff0677ac */ /* 0x000f220008000800 */
[----:B------:R-:W-:Y:S01]  /*1b30*/  ISETP.EQ.OR P2, PT, R2, RZ, P3 ;  /* 0x000000ff0200720c */ /* 0x000fe20001f42670 */
[----:B------:R-:W-:Y:S01]  /*1b40*/  IMAD.MOV.U32 R2, RZ, RZ, RZ ;  /* 0x000000ffff027224 */ /* 0x000fe200078e00ff */
[----:B------:R-:W-:Y:S01]  /*1b50*/  PLOP3.LUT P1, PT, P1, PT, PT, 0x8, 0x80 ;  /* 0x000000000080781c */ /* 0x000fe20000f2e170 */
[----:B------:R-:W1:Y:S01]  /*1b60*/  LDCU UR50, c[0x0][0x390] ;  /* 0x00007200ff3277ac */ /* 0x000e620008000800 */
[----:B------:R-:W-:Y:S02]  /*1b70*/  UISETP.NE.AND UP1, UPT, UR18, URZ, UPT ;  /* 0x000000ff1200728c */ /* 0x000fe4000bf25270 */
[----:B------:R-:W-:Y:S01]  /*1b80*/  USEL UR32, URZ, 0x1, UP6 ;  /* 0x00000001ff207887 */ /* 0x000fe2000b000000 */
[----:B------:R-:W1:Y:S01]  /*1b90*/  LDCU UR49, c[0x0][0x370] ;  /* 0x00006e00ff3177ac */ /* 0x000e620008000800 */
[----:B--2---:R-:W-:Y:S01]  /*1ba0*/  UIADD3 UR5, UPT, UPT, UR5, 0x1f, URZ ;  /* 0x0000001f05057890 */ /* 0x004fe2000fffe0ff */
[----:B------:R-:W2:Y:S03]  /*1bb0*/  LDCU.64 UR36, c[0x0][0x348] ;  /* 0x00006900ff2477ac */ /* 0x000ea60008000a00 */
[----:B------:R-:W-:Y:S01]  /*1bc0*/  USHF.R.S32.HI UR4, URZ, 0x1f, UR5 ;  /* 0x0000001fff047899 */ /* 0x000fe20008011405 */
[----:B------:R-:W2:Y:S03]  /*1bd0*/  LDCU UR48, c[0x0][0x374] ;  /* 0x00006e80ff3077ac */ /* 0x000ea60008000800 */
[----:B------:R-:W-:-:S02]  /*1be0*/  ULEA.HI UR4, UR4, UR5, URZ, 0x5 ;  /* 0x0000000504047291 */ /* 0x000fc4000f8f28ff */
[----:B---3--:R-:W-:Y:S02]  /*1bf0*/  USHF.L.U32 UR5, UR7, 0x5, URZ ;  /* 0x0000000507057899 */ /* 0x008fe400080006ff */
[----:B------:R-:W-:Y:S02]  /*1c00*/  USHF.R.S32.HI UR4, URZ, 0x5, UR4 ;  /* 0x00000005ff047899 */ /* 0x000fe40008011404 */
[----:B------:R-:W-:Y:S02]  /*1c10*/  ULOP3.LUT UR52, UR5, 0x20, URZ, 0xe2, !UPT ;  /* 0x0000002005347892 */ /* 0x000fe4000f8ee2ff */
[----:B----4-:R-:W-:Y:S02]  /*1c20*/  UIMAD UR4, UR4, UR6, URZ ;  /* 0x00000006040472a4 */ /* 0x010fe4000f8e02ff */
[----:B------:R-:W-:Y:S02]  /*1c30*/  USEL UR32, UR32, 0x2, UP1 ;  /* 0x0000000220207887 */ /* 0x000fe40008800000 */
[----:B-1----:R-:W-:Y:S01]  /*1c40*/  UIMAD UR50, UR4, UR50, URZ ;  /* 0x00000032043272a4 */ /* 0x002fe2000f8e02ff */
[----:B------:R-:W-:Y:S01]  /*1c50*/  UMOV UR25, URZ ;  /* 0x000000ff00197c82 */ /* 0x000fe20008000000 */
[----:B------:R-:W-:-:S02]  /*1c60*/  UMOV UR30, URZ ;  /* 0x000000ff001e7c82 */ /* 0x000fc40008000000 */
[----:B------:R-:W-:Y:S02]  /*1c70*/  UISETP.NE.AND UP2, UPT, UR50, URZ, UPT ;  /* 0x000000ff3200728c */ /* 0x000fe4000bf45270 */
[----:B------:R-:W-:Y:S01]  /*1c80*/  UISETP.LT.U32.AND UP0, UPT, UR50, 0x36, UPT ;  /* 0x000000363200788c */ /* 0x000fe2000bf01070 */
[----:B------:R-:W-:-:S03]  /*1c90*/  UMOV UR34, URZ ;  /* 0x000000ff00227c82 */ /* 0x000fc60008000000 */
[----:B------:R-:W-:-:S04]  /*1ca0*/  USEL UR4, UR50, 0x36, UP0 ;  /* 0x0000003632047887 */ /* 0x000fc80008000000 */
[----:B------:R-:W-:Y:S02]  /*1cb0*/  UIADD3 UR5, UPT, UPT, UR4, -0x1, URZ ;  /* 0xffffffff04057890 */ /* 0x000fe4000fffe0ff */
[----:B------:R-:W-:Y:S02]  /*1cc0*/  @!UP2 UIADD3 UR5, UPT, UPT, UR4, URZ, URZ ;  /* 0x000000ff0405a290 */ /* 0x000fe4000fffe0ff */
[----:B------:R-:W-:Y:S02]  /*1cd0*/  UIADD3 UR47, UPT, UPT, UR50, -UR4, URZ ;  /* 0x80000004322f7290 */ /* 0x000fe4000fffe0ff */
[----:B--2---:R-:W-:-:S12]  /*1ce0*/  UIADD3 UR51, UPT, UPT, UR5, 0x1, URZ ;  /* 0x0000000105337890 */ /* 0x004fd8000fffe0ff */
.L_x_40:
[----:B------:R-:W1:Y:S01]  /*1cf0*/  S2UR UR24, SR_CgaCtaId ;  /* 0x00000000001879c3 */ /* 0x000e620000008800 */
[----:B------:R-:W-:Y:S01]  /*1d00*/  UMOV UR4, 0x400 ;  /* 0x0000040000047882 */ /* 0x000fe20000000000 */
[----:B------:R-:W-:Y:S01]  /*1d10*/  SHF.L.U32 R0, R3, 0x1f, RZ ;  /* 0x0000001f03007819 */ /* 0x000fe200000006ff */
[----:B------:R-:W-:Y:S02]  /*1d20*/  UISETP.NE.AND UP0, UPT, UR50, URZ, UPT ;  /* 0x000000ff3200728c */ /* 0x000fe4000bf05270 */
[----:B------:R-:W-:Y:S02]  /*1d30*/  USHF.L.U32 UR35, UR44, 0x6, URZ ;  /* 0x000000062c237899 */ /* 0x000fe400080006ff */
[----:B------:R-:W-:Y:S01]  /*1d40*/  ULEA UR19, UR46, UR52, 0x6 ;  /* 0x000000342e137291 */ /* 0x000fe2000f8e30ff */
[----:B------:R-:W-:Y:S01]  /*1d50*/  UMOV UR23, URZ ;  /* 0x000000ff00177c82 */ /* 0x000fe20008000000 */
[----:B------:R-:W-:Y:S01]  /*1d60*/  UMOV UR21, URZ ;  /* 0x000000ff00157c82 */ /* 0x000fe20008000000 */
[----:B------:R-:W-:Y:S01]  /*1d70*/  UMOV UR20, URZ ;  /* 0x000000ff00147c82 */ /* 0x000fe20008000000 */
[----:B-1----:R-:W-:-:S04]  /*1d80*/  ULEA UR24, UR24, UR4, 0x18 ;  /* 0x0000000418187291 */ /* 0x002fc8000f8ec0ff */
[----:B------:R-:W-:-:S09]  /*1d90*/  ULEA UR4, UR25, UR24, 0x3 ;  /* 0x0000001819047291 */ /* 0x000fd2000f8e18ff */
[----:B------:R1:W2:Y:S01]  /*1da0*/  SYNCS.PHASECHK.TRANS64.TRYWAIT P0, [UR4+0x1b0], R0 ;  /* 0x0001b000ff0075a7 */ /* 0x0002a20008001104 */
[----:B------:R-:W-:Y:S05]  /*1db0*/  BRA.U !UP0, `(.L_x_23) ;  /* 0x0000000508587547 */ /* 0x000fea000b800000 */
[----:B------:R-:W3:Y:S01]  /*1dc0*/  LDCU.128 UR8, c[0x0][0x480] ;  /* 0x00009000ff0877ac */ /* 0x000ee20008000c00 */
[----:B------:R-:W4:Y:S01]  /*1dd0*/  LDCU.64 UR12, c[0x0][0x490] ;  /* 0x00009200ff0c77ac */ /* 0x000f220008000a00 */
[----:B------:R-:W1:Y:S01]  /*1de0*/  LDCU.64 UR20, c[0x0][0x4b0] ;  /* 0x00009600ff1477ac */ /* 0x000e620008000a00 */
[----:B------:R-:W1:Y:S01]  /*1df0*/  LDCU.64 UR16, c[0x0][0x4d0] ;  /* 0x00009a00ff1077ac */ /* 0x000e620008000a00 */
[----:B------:R-:W1:Y:S01]  /*1e00*/  LDCU UR44, c[0x0][0x390] ;  /* 0x00007200ff2c77ac */ /* 0x000e620008000800 */
[----:B---3--:R-:W-:Y:S02]  /*1e10*/  UIMAD.WIDE.U32 UR4, UR35, UR9, URZ ;  /* 0x00000009230472a5 */ /* 0x008fe4000f8e00ff */
[----:B------:R-:W-:Y:S01]  /*1e20*/  UISETP.NE.AND UP0, UPT, UR8, 0x1, UPT ;  /* 0x000000010800788c */ /* 0x000fe2000bf05270 */
[----:B------:R-:W3:Y:S04]  /*1e30*/  LDCU UR45, c[0x0][0x38c] ;  /* 0x00007180ff2d77ac */ /* 0x000ee80008000800 */
[----:B------:R-:W-:Y:S01]  /*1e40*/  UMOV UR4, UR5 ;  /* 0x0000000500047c82 */ /* 0x000fe20008000000 */
[----:B------:R-:W1:Y:S01]  /*1e50*/  LDCU.64 UR14, c[0x0][0x4b8] ;  /* 0x00009700ff0e77ac */ /* 0x000e620008000a00 */
[----:B------:R-:W-:-:S02]  /*1e60*/  USHF.R.U32.HI UR6, URZ, UR10, UR4 ;  /* 0x0000000aff067299 */ /* 0x000fc40008011604 */
[----:B------:R-:W-:Y:S02]  /*1e70*/  UIADD3 UR34, UPT, UPT, UR51, UR30, URZ ;  /* 0x0000001e33227290 */ /* 0x000fe4000fffe0ff */
[----:B------:R-:W-:Y:S02]  /*1e80*/  USEL UR6, UR35, UR6, !UP0 ;  /* 0x0000000623067287 */ /* 0x000fe4000c000000 */
[----:B------:R-:W-:Y:S02]  /*1e90*/  UISETP.NE.AND UP0, UPT, UR11, 0x1, UPT ;  /* 0x000000010b00788c */ /* 0x000fe4000bf05270 */
[----:B----4-:R-:W-:Y:S02]  /*1ea0*/  UIMAD.WIDE.U32 UR4, UR6, UR12, URZ ;  /* 0x0000000c060472a5 */ /* 0x010fe4000f8e00ff */
[----:B------:R-:W-:Y:S01]  /*1eb0*/  UIADD3 UR7, UPT, UPT, -UR6, URZ, URZ ;  /* 0x000000ff06077290 */ /* 0x000fe2000fffe1ff */
[----:B------:R-:W-:-:S03]  /*1ec0*/  UMOV UR23, URZ ;  /* 0x000000ff00177c82 */ /* 0x000fc60008000000 */
[----:B------:R-:W-:Y:S01]  /*1ed0*/  UIMAD UR7, UR8, UR7, UR35 ;  /* 0x00000007080772a4 */ /* 0x000fe2000f8e0223 */
[----:B------:R-:W-:Y:S02]  /*1ee0*/  UMOV UR4, UR5 ;  /* 0x0000000500047c82 */ /* 0x000fe40008000000 */
[----:B------:R-:W-:Y:S02]  /*1ef0*/  USHF.R.U32.HI UR13, URZ, UR13, UR4 ;  /* 0x0000000dff0d7299 */ /* 0x000fe40008011604 */
[----:B------:R-:W4:Y:S02]  /*1f00*/  LDCU.64 UR4, c[0x0][0x4d8] ;  /* 0x00009b00ff0477ac */ /* 0x000f240008000a00 */
[----:B------:R-:W-:-:S04]  /*1f10*/  USEL UR13, UR6, UR13, !UP0 ;  /* 0x0000000d060d7287 */ /* 0x000fc8000c000000 */
[----:B------:R-:W-:-:S04]  /*1f20*/  UIADD3 UR12, UPT, UPT, -UR13, URZ, URZ ;  /* 0x000000ff0d0c7290 */ /* 0x000fc8000fffe1ff */
[----:B------:R-:W-:Y:S02]  /*1f30*/  UIMAD UR12, UR11, UR12, UR6 ;  /* 0x0000000c0b0c72a4 */ /* 0x000fe4000f8e0206 */
[----:B-1----:R-:W-:Y:S02]  /*1f40*/  UIMAD UR11, UR7, UR20, UR16 ;  /* 0x00000014070b72a4 */ /* 0x002fe4000f8e0210 */
[----:B------:R-:W-:Y:S01]  /*1f50*/  UIMAD UR12, UR12, UR21, UR17 ;  /* 0x000000150c0c72a4 */ /* 0x000fe2000f8e0211 */
[----:B------:R-:W-:Y:S01]  /*1f60*/  UMOV UR6, UR25 ;  /* 0x0000001900067c82 */ /* 0x000fe20008000000 */
[----:B------:R-:W-:Y:S01]  /*1f70*/  UMOV UR20, URZ ;  /* 0x000000ff00147c82 */ /* 0x000fe20008000000 */
[----:B---3--:R-:W-:-:S09]  /*1f80*/  UMOV UR21, URZ ;  /* 0x000000ff00157c82 */ /* 0x008fd20008000000 */
.L_x_29:
[----:B------:R-:W-:Y:S01]  /*1f90*/  @!P3 MOV R4, 0x1000 ;  /* 0x000010000004b802 */ /* 0x000fe20000000f00 */
[----:B------:R-:W-:Y:S01]  /*1fa0*/  ULEA UR9, UR6, UR24, 0x3 ;  /* 0x0000001806097291 */ /* 0x000fe2000f8e18ff */
[----:B-12---:R-:W-:Y:S11]  /*1fb0*/  @P0 BRA `(.L_x_24) ;  /* 0x00000000000c0947 */ /* 0x006ff60003800000 */
[----:B------:R-:W-:Y:S04]  /*1fc0*/  SHF.L.U32 R5, R3, 0x1f, RZ ;  /* 0x0000001f03057819 */ /* 0x000fe800000006ff */
[----:B------:R-:W1:Y:S02]  /*1fd0*/  SYNCS.PHASECHK.TRANS64.TRYWAIT P0, [UR9+0x1b0], R5 ;  /* 0x0001b005ff0075a7 */ /* 0x000e640008001109 */
[----:B-1----:R-:W-:Y:S05]  /*1fe0*/  @!P0 BRA `(.L_x_25) ;  /* 0x0000006800808947 */ /* 0x002fea0003800000 */
.L_x_24:
[----:B------:R2:W-:Y:S01]  /*1ff0*/  @!P3 SYNCS.ARRIVE.TRANS64 RZ, [UR9], R4 ;  /* 0x00000004ffffb9a7 */ /* 0x0005e20008000009 */
[----:B------:R-:W-:Y:S04]  /*2000*/  ULOP3.LUT UR7, UR32, 0x2, URZ, 0xfc, !UPT ;  /* 0x0000000220077892 */ /* 0x000fe8000f8efcff */
[----:B------:R-:W-:Y:S09]  /*2010*/  UISETP.NE.AND UP0, UPT, UR7, 0x2, UPT ;  /* 0x000000020700788c */ /* 0x000ff2000bf05270 */
[----:B------:R-:W-:Y:S05]  /*2020*/  BRA.U UP0, `(.L_x_26) ;  /* 0x0000000100047547 */ /* 0x000fea000b800000 */
[----:B----4-:R-:W-:Y:S05]  /*2030*/  BPT.TRAP 0x1 ;  /* 0x000000040000795c */ /* 0x010fea0000300000 */
.L_x_26:
[----:B------:R-:W-:Y:S04]  /*2040*/  BSSY.RECONVERGENT B0, `(.L_x_27) ;  /* 0x0000003000007945 */ /* 0x000fe80003800200 */
[----:B------:R-:W-:Y:S05]  /*2050*/  @P2 BRA `(.L_x_28) ;  /* 0x0000000000042947 */ /* 0x000fea0003800000 */
[----:B----4-:R-:W-:Y:S05]  /*2060*/  BPT.TRAP 0x1 ;  /* 0x000000040000795c */ /* 0x010fea0000300000 */
.L_x_28:
[----:B----4-:R-:W-:Y:S05]  /*2070*/  BSYNC.RECONVERGENT B0 ;  /* 0x0000000000007941 */ /* 0x010fea0003800200 */
.L_x_27:
[----:B------:R-:W-:Y:S02]  /*2080*/  UIADD3 UR7, UPT, UPT, UR6, 0x1, URZ ;  /* 0x0000000106077890 */ /* 0x000fe4000fffe0ff */
[----:B------:R-:W-:Y:S02]  /*2090*/  UIADD3 UR28, UP1, UPT, UR36, 0x80, URZ ;  /* 0x00000080241c7890 */ /* 0x000fe4000ff3e0ff */
[----:B------:R-:W-:Y:S02]  /*20a0*/  UISETP.NE.AND UP0, UPT, UR7, 0x36, UPT ;  /* 0x000000360700788c */ /* 0x000fe4000bf05270 */
[----:B------:R-:W-:Y:S02]  /*20b0*/  USHF.L.U32 UR10, UR23, 0x5, URZ ;  /* 0x00000005170a7899 */ /* 0x000fe400080006ff */
[----:B------:R-:W-:Y:S02]  /*20c0*/  USEL UR8, URZ, 0x1, UP0 ;  /* 0x00000001ff087887 */ /* 0x000fe40008000000 */
[----:B------:R-:W-:Y:S02]  /*20d0*/  USEL UR25, UR7, URZ, UP0 ;  /* 0x000000ff07197287 */ /* 0x000fe40008000000 */
[----:B------:R-:W-:Y:S02]  /*20e0*/  UIADD3.X UR29, UPT, UPT, URZ, UR37, URZ, UP1, !UPT ;  /* 0x00000025ff1d7290 */ /* 0x000fe40008ffe4ff */
[----:B------:R-:W-:Y:S01]  /*20f0*/  ULEA UR7, UR25, UR24, 0x3 ;  /* 0x0000001819077291 */ /* 0x000fe2000f8e18ff */
[----:B------:R-:W-:Y:S01]  /*2100*/  LOP3.LUT R3, R3, UR8, RZ, 0x3c, !PT ;  /* 0x0000000803037c12 */ /* 0x000fe2000f8e3cff */
[----:B------:R-:W-:Y:S02]  /*2110*/  USHF.L.U32 UR8, UR6, 0xb, URZ ;  /* 0x0000000b06087899 */ /* 0x000fe400080006ff */
[----:B------:R-:W-:Y:S01]  /*2120*/  UIADD3 UR26, UP0, UPT, UR36, 0x180, URZ ;  /* 0x00000180241a7890 */ /* 0x000fe2000ff1e0ff */
[----:B-1----:R-:W-:Y:S01]  /*2130*/  SHF.L.U32 R0, R3, 0x1f, RZ ;  /* 0x0000001f03007819 */ /* 0x002fe200000006ff */
[----:B------:R-:W-:Y:S02]  /*2140*/  ULOP3.LUT UR16, UR33, UR8, URZ, 0xfc, !UPT ;  /* 0x0000000821107292 */ /* 0x000fe4000f8efcff */
[----:B------:R-:W-:Y:S01]  /*2150*/  UIADD3 UR8, UPT, UPT, UR24, 0x2600, UR8 ;  /* 0x0000260018087890 */ /* 0x000fe2000fffe008 */
[----:B------:R3:W1:Y:S01]  /*2160*/  SYNCS.PHASECHK.TRANS64.TRYWAIT P0, [UR7+0x1b0], R0 ;  /* 0x0001b000ff0075a7 */ /* 0x0006620008001107 */
[----:B------:R-:W-:Y:S02]  /*2170*/  UIMAD UR7, UR20, UR14, UR4 ;  /* 0x0000000e140772a4 */ /* 0x000fe4000f8e0204 */
[----:B------:R-:W-:Y:S02]  /*2180*/  UIMAD UR6, UR21, UR15, UR5 ;  /* 0x0000000f150672a4 */ /* 0x000fe4000f8e0205 */
[----:B------:R-:W-:Y:S02]  /*2190*/  UIADD3.X UR27, UPT, UPT, URZ, UR37, URZ, UP0, !UPT ;  /* 0x00000025ff1b7290 */ /* 0x000fe400087fe4ff */
[----:B------:R-:W-:Y:S02]  /*21a0*/  UPRMT UR6, UR7, 0x40, UR6 ;  /* 0x0000004007067896 */ /* 0x000fe40008000006 */
[----:B------:R-:W-:Y:S02]  /*21b0*/  UIADD3 UR16, UPT, UPT, UR24, 0x1d600, UR16 ;  /* 0x0001d60018107890 */ /* 0x000fe4000fffe010 */
[----:B------:R-:W-:Y:S02]  /*21c0*/  UPRMT UR6, UR6, 0x5410, URZ ;  /* 0x0000541006067896 */ /* 0x000fe400080000ff */
[----:B------:R-:W-:Y:S02]  /*21d0*/  UIADD3 UR31, UPT, UPT, UR20, 0x1, URZ ;  /* 0x00000001141f7890 */ /* 0x000fe4000fffe0ff */
[----:B------:R-:W-:Y:S02]  /*21e0*/  UIADD3 UR22, UPT, UPT, UR21, 0x1, URZ ;  /* 0x0000000115167890 */ /* 0x000fe4000fffe0ff */
[----:B------:R-:W-:Y:S02]  /*21f0*/  UISETP.NE.AND UP2, UPT, UR31, UR45, UPT ;  /* 0x0000002d1f00728c */ /* 0x000fe4000bf45270 */
[----:B------:R-:W-:Y:S01]  /*2200*/  UIADD3 UR30, UPT, UPT, UR30, 0x1, URZ ;  /* 0x000000011e1e7890 */ /* 0x000fe2000fffe0ff */
[----:B------:R4:W-:Y:S01]  /*2210*/  UTMALDG.4D.IM2COL [UR8], [UR28], UR6 ;  /* 0x000000081c0073b4 */ /* 0x0009e20008058006 */
[----:B------:R-:W-:Y:S01]  /*2220*/  UIADD3 UR7, UPT, UPT, UR23, 0x1, URZ ;  /* 0x0000000117077890 */ /* 0x000fe2000fffe0ff */
[----:B------:R-:W-:Y:S01]  /*2230*/  UMOV UR38, 0x30000 ;  /* 0x0003000000267882 */ /* 0x000fe20000000000 */
[----:B------:R-:W-:Y:S01]  /*2240*/  UMOV UR40, 0x0 ;  /* 0x0000000000287882 */ /* 0x000fe20000000000 */
[----:B------:R-:W-:Y:S01]  /*2250*/  UMOV UR41, 0x10000000 ;  /* 0x1000000000297882 */ /* 0x000fe20000000000 */
[----:B------:R-:W-:Y:S01]  /*2260*/  UMOV UR17, UR9 ;  /* 0x0000000900117c82 */ /* 0x000fe20008000000 */
[----:B------:R-:W-:Y:S02]  /*2270*/  UMOV UR18, UR10 ;  /* 0x0000000a00127c82 */ /* 0x000fe40008000000 */
[----:B------:R-:W-:Y:S01]  /*2280*/  @UP2 UIADD3 UR22, UPT, UPT, UR21, URZ, URZ ;  /* 0x000000ff15162290 */ /* 0x000fe2000fffe0ff */
[----:B------:R2:W-:Y:S03]  /*2290*/  UTMALDG.4D.MULTICAST [UR16], [UR26], UR38, desc[UR40] ;  /* 0x000028101a0073b4 */ /* 0x0005e60008019826 */
[----:B------:R-:W-:Y:S11]  /*22a0*/  UISETP.NE.AND UP0, UPT, UR22, UR44, UPT ;  /* 0x0000002c1600728c */ /* 0x000ff6000bf05270 */
[----:B------:R-:W-:Y:S07]  /*22b0*/  @UP0 UIADD3 UR7, UPT, UPT, UR23, URZ, URZ ;  /* 0x000000ff17070290 */ /* 0x000fee000fffe0ff */
[----:B------:R-:W-:Y:S01]  /*22c0*/  UMOV UR23, UR7 ;  /* 0x0000000700177c82 */ /* 0x000fe20008000000 */
[----:B----4-:R-:W-:Y:S01]  /*22d0*/  UMOV UR6, UR25 ;  /* 0x0000001900067c82 */ /* 0x010fe20008000000 */
[----:B--2---:R-:W-:Y:S02]  /*22e0*/  USEL UR21, UR22, URZ, UP0 ;  /* 0x000000ff16157287 */ /* 0x004fe40008000000 */
[----:B------:R-:W-:Y:S02]  /*22f0*/  UISETP.NE.AND UP0, UPT, UR30, UR34, UPT ;  /* 0x000000221e00728c */ /* 0x000fe4000bf05270 */
[----:B------:R-:W-:Y:S07]  /*2300*/  USEL UR20, UR31, URZ, UP2 ;  /* 0x000000ff1f147287 */ /* 0x000fee0009000000 */
[----:B---3--:R-:W-:Y:S05]  /*2310*/  BRA.U UP0, `(.L_x_29) ;  /* 0xfffffffd001c7547 */ /* 0x008fea000b83ffff */
.L_x_23:
[----:B------:R-:W-:Y:S01]  /*2320*/  ULEA UR4, UR25, UR24, 0x3 ;  /* 0x0000001819047291 */ /* 0x000fe2000f8e18ff */
[----:B-1----:R-:W-:Y:S01]  /*2330*/  SHF.L.U32 R0, R3, 0x1f, RZ ;  /* 0x0000001f03007819 */ /* 0x002fe200000006ff */
[----:B------:R-:W-:Y:S01]  /*2340*/  @!P1 SYNCS.ARRIVE.TRANS64.A1T0 RZ, [UR24+0x378], RZ ;  /* 0x000378ffffff99a7 */ /* 0x000fe20008100018 */
[----:B------:R-:W-:-:S06]  /*2350*/  UISETP.GE.AND UP0, UPT, UR47, 0x1, UPT ;  /* 0x000000012f00788c */ /* 0x000fcc000bf06270 */
[----:B--2---:R1:W2:Y:S03]  /*2360*/  SYNCS.PHASECHK.TRANS64.TRYWAIT P0, [UR4+0x1b0], R0 ;  /* 0x0001b000ff0075a7 */ /* 0x0042a60008001104 */
        /* <DEDUP_REMOVED lines=17> */
[----:B------:R-:W-:-:S03]  /*2480*/  UMOV UR31, UR47 ;  /* 0x0000002f001f7c82 */ /* 0x000fc60008000000 */
        /* <DEDUP_REMOVED lines=9> */
[----:B---3--:R-:W-:-:S11]  /*2520*/  UMOV UR6, UR25 ;  /* 0x0000001900067c82 */ /* 0x008fd60008000000 */
.L_x_36:
[----:B------:R-:W-:Y:S01]  /*2530*/  @!P3 MOV R4, 0x1000 ;  /* 0x000010000004b802 */ /* 0x000fe20000000f00 */
[----:B------:R-:W-:Y:S01]  /*2540*/  ULEA UR9, UR6, UR24, 0x3 ;  /* 0x0000001806097291 */ /* 0x000fe2000f8e18ff */
[----:B-12---:R-:W-:Y:S11]  /*2550*/  @P0 BRA `(.L_x_31) ;  /* 0x00000000000c0947 */ /* 0x006ff60003800000 */
[----:B------:R-:W-:Y:S04]  /*2560*/  SHF.L.U32 R5, R3, 0x1f, RZ ;  /* 0x0000001f03057819 */ /* 0x000fe800000006ff */
[----:B------:R-:W1:Y:S02]  /*2570*/  SYNCS.PHASECHK.TRANS64.TRYWAIT P0, [UR9+0x1b0], R5 ;  /* 0x0001b005ff0075a7 */ /* 0x000e640008001109 */
[----:B-1----:R-:W-:Y:S05]  /*2580*/  @!P0 BRA `(.L_x_32) ;  /* 0x0000006400308947 */ /* 0x002fea0003800000 */
.L_x_31:
[----:B------:R2:W-:Y:S01]  /*2590*/  @!P3 SYNCS.ARRIVE.TRANS64 RZ, [UR9], R4 ;  /* 0x00000004ffffb9a7 */ /* 0x0005e20008000009 */
[----:B------:R-:W-:Y:S04]  /*25a0*/  ULOP3.LUT UR7, UR32, 0x2, URZ, 0xfc, !UPT ;  /* 0x0000000220077892 */ /* 0x000fe8000f8efcff */
[----:B------:R-:W-:Y:S09]  /*25b0*/  UISETP.NE.AND UP0, UPT, UR7, 0x2, UPT ;  /* 0x000000020700788c */ /* 0x000ff2000bf05270 */
[----:B------:R-:W-:Y:S05]  /*25c0*/  BRA.U UP0, `(.L_x_33) ;  /* 0x0000000100047547 */ /* 0x000fea000b800000 */
[----:B----4-:R-:W-:Y:S05]  /*25d0*/  BPT.TRAP 0x1 ;  /* 0x000000040000795c */ /* 0x010fea0000300000 */
.L_x_33:
[----:B------:R-:W-:Y:S04]  /*25e0*/  BSSY.RECONVERGENT B0, `(.L_x_34) ;  /* 0x0000003000007945 */ /* 0x000fe80003800200 */
[----:B------:R-:W-:Y:S05]  /*25f0*/  @P2 BRA `(.L_x_35) ;  /* 0x0000000000042947 */ /* 0x000fea0003800000 */
[----:B----4-:R-:W-:Y:S05]  /*2600*/  BPT.TRAP 0x1 ;  /* 0x000000040000795c */ /* 0x010fea0000300000 */
.L_x_35:
[----:B----4-:R-:W-:Y:S05]  /*2610*/  BSYNC.RECONVERGENT B0 ;  /* 0x0000000000007941 */ /* 0x010fea0003800200 */
.L_x_34:
        /* <DEDUP_REMOVED lines=26> */
[----:B------:R-:W-:Y:S01]  /*27c0*/  UMOV UR35, 0x30000 ;  /* 0x0003000000237882 */ /* 0x000fe20000000000 */
[----:B------:R-:W-:Y:S01]  /*27d0*/  UMOV UR40, 0x0 ;  /* 0x0000000000287882 */ /* 0x000fe20000000000 */
[----:B------:R-:W-:Y:S01]  /*27e0*/  UMOV UR41, 0x10000000 ;  /* 0x1000000000297882 */ /* 0x000fe20000000000 */
[----:B------:R-:W-:Y:S01]  /*27f0*/  UMOV UR17, UR9 ;  /* 0x0000000900117c82 */ /* 0x000fe20008000000 */
[----:B------:R-:W-:Y:S03]  /*2800*/  UMOV UR18, UR10 ;  /* 0x0000000a00127c82 */ /* 0x000fe60008000000 */
[----:B------:R-:W-:Y:S01]  /*2810*/  @UP2 UIADD3 UR22, UPT, UPT, UR21, URZ, URZ ;  /* 0x000000ff15162290 */ /* 0x000fe2000fffe0ff */
[----:B------:R2:W-:Y:S03]  /*2820*/  UTMALDG.4D.MULTICAST [UR16], [UR26], UR35, desc[UR40] ;  /* 0x000028101a0073b4 */ /* 0x0005e60008019823 */
[----:B------:R-:W-:Y:S11]  /*2830*/  UISETP.NE.AND UP0, UPT, UR22, UR38, UPT ;  /* 0x000000261600728c */ /* 0x000ff6000bf05270 */
[----:B------:R-:W-:Y:S07]  /*2840*/  @UP0 UIADD3 UR7, UPT, UPT, UR23, URZ, URZ ;  /* 0x000000ff17070290 */ /* 0x000fee000fffe0ff */
[----:B------:R-:W-:Y:S01]  /*2850*/  UMOV UR23, UR7 ;  /* 0x0000000700177c82 */ /* 0x000fe20008000000 */
[----:B----4-:R-:W-:Y:S02]  /*2860*/  UIADD3 UR6, UPT, UPT, UR31, -0x1, URZ ;  /* 0xffffffff1f067890 */ /* 0x010fe4000fffe0ff */
[----:B--2---:R-:W-:Y:S02]  /*2870*/  USEL UR21, UR22, URZ, UP0 ;  /* 0x000000ff16157287 */ /* 0x004fe40008000000 */
[----:B------:R-:W-:Y:S02]  /*2880*/  UISETP.GT.U32.AND UP0, UPT, UR31, 0x1, UPT ;  /* 0x000000011f00788c */ /* 0x000fe4000bf04070 */
[----:B------:R-:W-:Y:S01]  /*2890*/  USEL UR20, UR30, URZ, UP2 ;  /* 0x000000ff1e147287 */ /* 0x000fe20009000000 */
[----:B------:R-:W-:Y:S01]  /*28a0*/  UMOV UR31, UR6 ;  /* 0x00000006001f7c82 */ /* 0x000fe20008000000 */
[----:B------:R-:W-:Y:S05]  /*28b0*/  UMOV UR6, UR25 ;  /* 0x0000001900067c82 */ /* 0x000fea0008000000 */
[----:B---3--:R-:W-:Y:S05]  /*28c0*/  BRA.U UP0, `(.L_x_36) ;  /* 0xfffffffd00187547 */ /* 0x008fea000b83ffff */
.L_x_30:
[----:B------:R-:W-:Y:S01]  /*28d0*/  SHF.L.U32 R5, R2, 0x1f, RZ ;  /* 0x0000001f02057819 */ /* 0x000fe200000006ff */
[----:B------:R-:W-:-:S03]  /*28e0*/  NOP ;  /* 0x0000000000007918 */ /* 0x000fc60000000000 */
[----:B-12---:R-:W1:Y:S02]  /*28f0*/  SYNCS.PHASECHK.TRANS64.TRYWAIT P0, [UR24+0x380], R5 ;  /* 0x00038005ff0075a7 */ /* 0x006e640008001118 */
[----:B-1----:R-:W-:Y:S05]  /*2900*/  @!P0 BRA `(.L_x_37) ;  /* 0x0000006000688947 */ /* 0x002fea0003800000 */
.L_x_148:
[----:B-1----:R-:W1:Y:S01]  /*2910*/  LDS.128 R4, [UR24+0x3c0] ;  /* 0x0003c018ff047984 */ /* 0x002e620008000c00 */
[----:B------:R-:W-:Y:S02]  /*2920*/  UIADD3 UR4, UPT, UPT, UR24, 0x388, URZ ;  /* 0x0000038818047890 */ /* 0x000fe4000fffe0ff */
[----:B------:R-:W-:Y:S01]  /*2930*/  UISETP.GE.AND UP0, UPT, UR39, 0x1, UPT ;  /* 0x000000012700788c */ /* 0x000fe2000bf06270 */
[----:B------:R-:W-:Y:S01]  /*2940*/  @!PT LDS RZ, [RZ] ;  /* 0x00000000fffff984 */ /* 0x000fe20000000800 */
[----:B------:R-:W-:Y:S01]  /*2950*/  @!PT LDS RZ, [RZ] ;  /* 0x00000000fffff984 */ /* 0x000fe20000000800 */
[----:B------:R-:W-:Y:S01]  /*2960*/  @!PT LDS RZ, [RZ] ;  /* 0x00000000fffff984 */ /* 0x000fe20000000800 */
[----:B------:R-:W-:Y:S01]  /*2970*/  @!PT LDS RZ, [RZ] ;  /* 0x00000000fffff984 */ /* 0x000fe20000000800 */
[----:B------:R2:W-:Y:S06]  /*2980*/  MEMBAR.ALL.CTA ;  /* 0x0000000000007992 */ /* 0x0005ec0000008000 */
[----:B--2---:R-:W2:Y:S01]  /*2990*/  FENCE.VIEW.ASYNC.S ;  /* 0x00000000000073c6 */ /* 0x004ea20000000000 */
[----:B------:R-:W-:-:S09]  /*29a0*/  UPRMT UR4, URZ, 0x654, UR4 ;  /* 0x00000654ff047896 */ /* 0x000fd20008000004 */
[----:B--2---:R-:W-:Y:S01]  /*29b0*/  SYNCS.ARRIVE.TRANS64.RED.A1T0 RZ, [UR4], RZ ;  /* 0x000000ffffff79a7 */ /* 0x004fe20008100404 */
[----:B-1----:R-:W-:-:S13]  /*29c0*/  LOP3.LUT P0, RZ, R6, 0x1, RZ, 0xc0, !PT ;  /* 0x0000000106ff7812 */ /* 0x002fda000780c0ff */
[----:B------:R-:W-:Y:S01]  /*29d0*/  VOTEU.ANY UP1, P0 ;  /* 0x0000000000ff7886 */ /* 0x000fe20000020100 */
[----:B------:R-:W-:-:S13]  /*29e0*/  PLOP3.LUT P0, PT, PT, PT, UP1, 0x80, 0x8 ;  /* 0x000000000008781c */ /* 0x000fda0003f0f018 */
[----:B------:R-:W-:Y:S02]  /*29f0*/  @P0 MOV R0, R4 ;  /* 0x0000000400000202 */ /* 0x000fe40000000f00 */
[----:B------:R-:W-:Y:S02]  /*2a00*/  @P0 LOP3.LUT R4, R5, 0xffff, RZ, 0xc0, !PT ;  /* 0x0000ffff05040812 */ /* 0x000fe400078ec0ff */
[----:B------:R-:W-:Y:S02]  /*2a10*/  @P0 R2UR UR6, R0 ;  /* 0x00000000000602ca */ /* 0x000fe400000e0000 */
[----:B------:R-:W-:-:S11]  /*2a20*/  @P0 R2UR UR5, R4 ;  /* 0x00000000040502ca */ /* 0x000fd600000e0000 */
[----:B------:R-:W-:Y:S02]  /*2a30*/  @UP1 UMOV UR43, UR6 ;  /* 0x00000006002b1c82 */ /* 0x000fe40008000000 */
[----:B------:R-:W-:Y:S01]  /*2a40*/  @UP1 UMOV UR42, UR5 ;  /* 0x00000005002a1c82 */ /* 0x000fe20008000000 */
[----:B------:R-:W-:Y:S05]  /*2a50*/  BRA.U !UP0, `(.L_x_38) ;  /* 0x0000000108d47547 */ /* 0x000fea000b800000 */
[----:B------:R-:W1:Y:S01]  /*2a60*/  LDCU.128 UR16, c[0x0][0xb10] ;  /* 0x00016200ff1077ac */ /* 0x000e620008000c00 */
[----:B------:R-:W2:Y:S01]  /*2a70*/  LDCU UR21, c[0x0][0xb20] ;  /* 0x00016400ff1577ac */ /* 0x000ea20008000800 */
[----:B------:R-:W3:Y:S01]  /*2a80*/  LDCU UR20, c[0x0][0xb0c] ;  /* 0x00016180ff1477ac */ /* 0x000ee20008000800 */
[----:B------:R-:W4:Y:S01]  /*2a90*/  LDCU.64 UR8, c[0x0][0xb28] ;  /* 0x00016500ff0877ac */ /* 0x000f220008000a00 */
[----:B------:R-:W-:Y:S02]  /*2aa0*/  UISETP.NE.AND UP3, UPT, UR39, 0x1, UPT ;  /* 0x000000012700788c */ /* 0x000fe4000bf65270 */
[----:B-1----:R-:W-:Y:S02]  /*2ab0*/  UIMAD.WIDE.U32 UR4, UR48, UR19, URZ ;  /* 0x00000013300472a5 */ /* 0x002fe4000f8e00ff */
[----:B------:R-:W-:Y:S02]  /*2ac0*/  UIMAD.WIDE.U32 UR6, UR49, UR16, URZ ;  /* 0x00000010310672a5 */ /* 0x000fe4000f8e00ff */
[----:B------:R-:W-:-:S02]  /*2ad0*/  UISETP.NE.AND UP0, UPT, UR18, 0x1, UPT ;  /* 0x000000011200788c */ /* 0x000fc4000bf05270 */
[----:B------:R-:W-:Y:S01]  /*2ae0*/  UIMAD.WIDE.U32 UR14, UR42, UR19, URZ ;  /* 0x000000132a0e72a5 */ /* 0x000fe2000f8e00ff */
[----:B------:R-:W-:Y:S02]  /*2af0*/  UMOV UR4, UR5 ;  /* 0x0000000500047c82 */ /* 0x000fe40008000000 */
[----:B------:R-:W-:Y:S01]  /*2b00*/  UMOV UR6, UR7 ;  /* 0x0000000700067c82 */ /* 0x000fe20008000000 */
[----:B--2---:R-:W-:Y:S02]  /*2b10*/  USHF.R.U32.HI UR4, URZ, UR21, UR4 ;  /* 0x00000015ff047299 */ /* 0x004fe40008011604 */
[----:B---3--:R-:W-:Y:S02]  /*2b20*/  UISETP.NE.AND UP2, UPT, UR20, 0x1, UPT ;  /* 0x000000011400788c */ /* 0x008fe4000bf45270 */
[----:B------:R-:W-:Y:S02]  /*2b30*/  USHF.R.U32.HI UR6, URZ, UR17, UR6 ;  /* 0x00000011ff067299 */ /* 0x000fe40008011606 */
[----:B------:R-:W-:-:S02]  /*2b40*/  USEL UR5, UR48, UR4, !UP0 ;  /* 0x0000000430057287 */ /* 0x000fc4000c000000 */
[----:B------:R-:W-:Y:S02]  /*2b50*/  USEL UR6, UR49, UR6, !UP2 ;  /* 0x0000000631067287 */ /* 0x000fe4000d000000 */
[----:B----4-:R-:W-:Y:S01]  /*2b60*/  UIMAD.WIDE.U32 UR10, UR5, UR8, URZ ;  /* 0x00000008050a72a5 */ /* 0x010fe2000f8e00ff */
[----:B------:R-:W-:Y:S01]  /*2b70*/  UMOV UR4, UR15 ;  /* 0x0000000f00047c82 */ /* 0x000fe20008000000 */
[----:B------:R-:W-:Y:S02]  /*2b80*/  UIMAD.WIDE.U32 UR12, UR43, UR16, URZ ;  /* 0x000000102b0c72a5 */ /* 0x000fe4000f8e00ff */
[----:B------:R-:W-:-:S03]  /*2b90*/  UIMAD.WIDE.U32 UR14, UR6, UR8, URZ ;  /* 0x00000008060e72a5 */ /* 0x000fc6000f8e00ff */
[----:B------:R-:W-:Y:S01]  /*2ba0*/  UMOV UR10, UR11 ;  /* 0x0000000b000a7c82 */ /* 0x000fe20008000000 */
[----:B------:R-:W-:Y:S02]  /*2bb0*/  USHF.R.U32.HI UR4, URZ, UR21, UR4 ;  /* 0x00000015ff047299 */ /* 0x000fe40008011604 */
[----:B------:R-:W-:Y:S01]  /*2bc0*/  @UP3 USHF.R.U32.HI UR5, URZ, UR9, UR10 ;  /* 0x00000009ff053299 */ /* 0x000fe2000801160a */
[----:B------:R-:W-:Y:S01]  /*2bd0*/  UMOV UR12, UR13 ;  /* 0x0000000d000c7c82 */ /* 0x000fe20008000000 */
[----:B------:R-:W-:Y:S01]  /*2be0*/  UMOV UR14, UR15 ;  /* 0x0000000f000e7c82 */ /* 0x000fe20008000000 */
[----:B------:R-:W-:Y:S02]  /*2bf0*/  USHF.R.U32.HI UR17, URZ, UR17, UR12 ;  /* 0x00000011ff117299 */ /* 0x000fe4000801160c */
[----:B------:R-:W-:Y:S02]  /*2c00*/  USEL UR4, UR42, UR4, !UP0 ;  /* 0x000000042a047287 */ /* 0x000fe4000c000000 */
[----:B------:R-:W-:-:S02]  /*2c10*/  @UP3 USHF.R.U32.HI UR6, URZ, UR9, UR14 ;  /* 0x00000009ff063299 */ /* 0x000fc4000801160e */
[----:B------:R-:W-:Y:S02]  /*2c20*/  UIMAD UR7, UR39, UR5, URZ ;  /* 0x00000005270772a4 */ /* 0x000fe4000f8e02ff */
[----:B------:R-:W-:Y:S02]  /*2c30*/  USEL UR5, UR43, UR17, !UP2 ;  /* 0x000000112b057287 */ /* 0x000fe4000d000000 */
[----:B------:R-:W-:Y:S02]  /*2c40*/  UIMAD UR10, UR39, UR6, URZ ;  /* 0x00000006270a72a4 */ /* 0x000fe4000f8e02ff */
[----:B------:R-:W-:Y:S02]  /*2c50*/  UISETP.GE.AND UP0, UPT, UR4, UR7, UPT ;  /* 0x000000070400728c */ /* 0x000fe4000bf06270 */
[----:B------:R-:W-:Y:S02]  /*2c60*/  UIMAD.WIDE.U32 UR12, UR4, UR8, URZ ;  /* 0x00000008040c72a5 */ /* 0x000fe4000f8e00ff */
[----:B------:R-:W-:-:S02]  /*2c70*/  UISETP.GE.OR UP0, UPT, UR5, UR10, UP0 ;  /* 0x0000000a0500728c */ /* 0x000fc40008706670 */
[----:B------:R-:W-:Y:S02]  /*2c80*/  UIMAD.WIDE.U32 UR10, UR5, UR8, URZ ;  /* 0x00000008050a72a5 */ /* 0x000fe4000f8e00ff */
[----:B------:R-:W-:Y:S01]  /*2c90*/  UIADD3 UR12, UPT, UPT, -UR4, URZ, URZ ;  /* 0x000000ff040c7290 */ /* 0x000fe2000fffe1ff */
[----:B------:R-:W-:Y:S01]  /*2ca0*/  UMOV UR8, UR13 ;  /* 0x0000000d00087c82 */ /* 0x000fe20008000000 */
[----:B------:R-:W-:Y:S02]  /*2cb0*/  UIADD3 UR10, UPT, UPT, -UR5, URZ, URZ ;  /* 0x000000ff050a7290 */ /* 0x000fe4000fffe1ff */
[----:B------:R-:W-:-:S03]  /*2cc0*/  USHF.R.U32.HI UR8, URZ, UR9, UR8 ;  /* 0x00000009ff087299 */ /* 0x000fc60008011608 */
[----:B------:R-:W-:Y:S01]  /*2cd0*/  @!UP0 UMOV UR7, UR11 ;  /* 0x0000000b00078c82 */ /* 0x000fe20008000000 */
[----:B------:R-:W-:Y:S02]  /*2ce0*/  UIMAD UR12, UR18, UR12, UR42 ;  /* 0x0000000c120c72a4 */ /* 0x000fe4000f8e022a */
[----:B------:R-:W-:Y:S02]  /*2cf0*/  USEL UR8, UR4, UR8, !UP3 ;  /* 0x0000000804087287 */ /* 0x000fe4000d800000 */
[----:B------:R-:W-:Y:S02]  /*2d00*/  @!UP0 USHF.R.U32.HI UR7, URZ, UR9, UR7 ;  /* 0x00000009ff078299 */ /* 0x000fe40008011607 */
[----:B------:R-:W-:Y:S02]  /*2d10*/  UIADD3 UR9, UPT, UPT, -UR8, URZ, URZ ;  /* 0x000000ff08097290 */ /* 0x000fe4000fffe1ff */
[----:B------:R-:W-:Y:S02]  /*2d20*/  @!UP0 USEL UR7, UR5, UR7, !UP3 ;  /* 0x0000000705078287 */ /* 0x000fe4000d800000 */
[----:B------:R-:W-:-:S02]  /*2d30*/  UIMAD UR9, UR39, UR9, UR4 ;  /* 0x00000009270972a4 */ /* 0x000fc4000f8e0204 */
[----:B------:R-:W-:Y:S02]  /*2d40*/  @!UP0 UIADD3 UR8, UPT, UPT, UR8, -UR7, URZ ;  /* 0x8000000708088290 */ /* 0x000fe4000fffe0ff */
[----:B------:R-:W-:Y:S02]  /*2d50*/  @!UP0 UIMAD UR7, UR9, UR6, UR7 ;  /* 0x00000006090782a4 */ /* 0x000fe4000f8e0207 */
[----:B------:R-:W-:Y:S02]  /*2d60*/  @!UP0 UIMAD UR4, UR39, UR8, UR5 ;  /* 0x00000008270482a4 */ /* 0x000fe4000f8e0205 */
[----:B------:R-:W-:Y:S02]  /*2d70*/  UIMAD UR6, UR20, UR10, UR43 ;  /* 0x0000000a140672a4 */ /* 0x000fe4000f8e022b */
[----:B------:R-:W-:Y:S01]  /*2d80*/  UIMAD UR42, UR4, UR18, UR12 ;  /* 0x00000012042a72a4 */ /* 0x000fe2000f8e020c */
[----:B------:R-:W-:Y:S02]  /*2d90*/  @!UP0 UMOV UR5, UR7 ;  /* 0x0000000700058c82 */ /* 0x000fe40008000000 */
[----:B------:R-:W-:-:S12]  /*2da0*/  UIMAD UR43, UR5, UR20, UR6 ;  /* 0x00000014052b72a4 */ /* 0x000fd8000f8e0206 */
.L_x_38:
[----:B------:R-:W1:Y:S02]  /*2db0*/  LDCU UR4, c[0x0][0xb30] ;  /* 0x00016600ff0477ac */ /* 0x000e640008000800 */
[----:B-1----:R-:W-:-:S09]  /*2dc0*/  UISETP.NE.AND UP0, UPT, UR4, 0x1, UPT ;  /* 0x000000010400788c */ /* 0x002fd2000bf05270 */
[----:B------:R-:W-:Y:S05]  /*2dd0*/  BRA.U UP0, `(.L_x_39) ;  /* 0x0000000100447547 */ /* 0x000fea000b800000 */
[----:B------:R-:W1:Y:S01]  /*2de0*/  LDCU.128 UR8, c[0x0][0xb10] ;  /* 0x00016200ff0877ac */ /* 0x000e620008000c00 */
[----:B------:R-:W2:Y:S01]  /*2df0*/  LDCU UR12, c[0x0][0xb0c] ;  /* 0x00016180ff0c77ac */ /* 0x000ea20008000800 */
[----:B------:R-:W3:Y:S01]  /*2e00*/  LDCU UR13, c[0x0][0xb20] ;  /* 0x00016400ff0d77ac */ /* 0x000ee20008000800 */
[----:B-1----:R-:W-:Y:S02]  /*2e10*/  UIMAD.WIDE.U32 UR6, UR43, UR8, URZ ;  /* 0x000000082b0672a5 */ /* 0x002fe4000f8e00ff */
[----:B------:R-:W-:Y:S02]  /*2e20*/  UIMAD.WIDE.U32 UR4, UR42, UR11, URZ ;  /* 0x0000000b2a0472a5 */ /* 0x000fe4000f8e00ff */
[----:B--2---:R-:W-:Y:S02]  /*2e30*/  UISETP.NE.AND UP2, UPT, UR12, 0x1, UPT ;  /* 0x000000010c00788c */ /* 0x004fe4000bf45270 */
[----:B------:R-:W-:Y:S01]  /*2e40*/  UISETP.NE.AND UP0, UPT, UR10, 0x1, UPT ;  /* 0x000000010a00788c */ /* 0x000fe2000bf05270 */
[----:B------:R-:W-:-:S02]  /*2e50*/  UMOV UR6, UR7 ;  /* 0x0000000700067c82 */ /* 0x000fc40008000000 */
[----:B------:R-:W-:Y:S01]  /*2e60*/  UMOV UR4, UR5 ;  /* 0x0000000500047c82 */ /* 0x000fe20008000000 */
[----:B------:R-:W-:Y:S02]  /*2e70*/  USHF.R.U32.HI UR6, URZ, UR9, UR6 ;  /* 0x00000009ff067299 */ /* 0x000fe40008011606 */
[----:B---3--:R-:W-:Y:S02]  /*2e80*/  USHF.R.U32.HI UR4, URZ, UR13, UR4 ;  /* 0x0000000dff047299 */ /* 0x008fe40008011604 */
[----:B------:R-:W-:Y:S02]  /*2e90*/  USEL UR5, UR43, UR6, !UP2 ;  /* 0x000000062b057287 */ /* 0x000fe4000d000000 */
[----:B------:R-:W-:-:S04]  /*2ea0*/  USEL UR4, UR42, UR4, !UP0 ;  /* 0x000000042a047287 */ /* 0x000fc8000c000000 */
[----:B------:R-:W-:Y:S02]  /*2eb0*/  UIADD3 UR6, UPT, UPT, UR5, -UR4, URZ ;  /* 0x8000000405067290 */ /* 0x000fe4000fffe0ff */
[----:B------:R-:W-:Y:S02]  /*2ec0*/  UIADD3 UR4, UPT, UPT, -UR5, UR4, URZ ;  /* 0x0000000405047290 */ /* 0x000fe4000fffe1ff */
[----:B------:R-:W-:Y:S02]  /*2ed0*/  UIMAD UR42, UR6, UR10, UR42 ;  /* 0x0000000a062a72a4 */ /* 0x000fe4000f8e022a */
[----:B------:R-:W-:-:S12]  /*2ee0*/  UIMAD UR43, UR4, UR12, UR43 ;  /* 0x0000000c042b72a4 */ /* 0x000fd8000f8e022b */
.L_x_39:
[----:B------:R-:W-:Y:S01]  /*2ef0*/  R2UR UR5, R91 ;  /* 0x000000005b0572ca */ /* 0x000fe200000e0000 */
[----:B------:R-:W-:Y:S01]  /*2f00*/  UMOV UR30, UR34 ;  /* 0x00000022001e7c82 */ /* 0x000fe20008000000 */
[----:B------:R-:W-:Y:S02]  /*2f10*/  R2UR UR4, R90 ;  /* 0x000000005a0472ca */ /* 0x000fe400000e0000 */
[----:B------:R-:W-:Y:S02]  /*2f20*/  PLOP3.LUT P1, PT, PT, PT, PT, 0x80, 0x8 ;  /* 0x000000000008781c */ /* 0x000fe40003f2f070 */
[----:B------:R-:W-:-:S07]  /*2f30*/  LOP3.LUT R2, R2, 0x1, RZ, 0x3c, !PT ;  /* 0x0000000102027812 */ /* 0x000fce00078e3cff */
[----:B------:R-:W-:Y:S02]  /*2f40*/  UIADD3 UR44, UPT, UPT, UR43, UR5, URZ ;  /* 0x000000052b2c7290 */ /* 0x000fe4000fffe0ff */
[----:B------:R-:W-:Y:S01]  /*2f50*/  UIADD3 UR46, UPT, UPT, UR42, UR4, URZ ;  /* 0x000000042a2e7290 */ /* 0x000fe2000fffe0ff */
[----:B------:R-:W-:Y:S11]  /*2f60*/  BRA.U UP1, `(.L_x_40) ;  /* 0xffffffed01607547 */ /* 0x000ff6000b83ffff */
[----:B------:R-:W-:Y:S01]  /*2f70*/  UIADD3 UR24, UPT, UPT, UR24, 0x1b0, URZ ;  /* 0x000001b018187890 */ /* 0x000fe2000fffe0ff */
[----:B------:R-:W-:-:S03]  /*2f80*/  SHF.L.U32 R5, R3, 0x1f, RZ ;  /* 0x0000001f03057819 */ /* 0x000fc600000006ff */
[----:B------:R-:W-:-:S09]  /*2f90*/  ULEA UR4, UR25, UR24, 0x3 ;  /* 0x0000001819047291 */ /* 0x000fd2000f8e18ff */
[----:B------:R-:W1:Y:S02]  /*2fa0*/  SYNCS.PHASECHK.TRANS64.TRYWAIT P0, [UR4], R5 ;  /* 0x00000005ff0075a7 */ /* 0x000e640008001104 */
[----:B-1----:R-:W-:Y:S05]  /*2fb0*/  @!P0 BRA `(.L_x_41) ;  /* 0x0000005800d48947 */ /* 0x002fea0003800000 */
.L_x_150:
[----:B------:R-:W-:-:S04]  /*2fc0*/  UIADD3 UR4, UPT, UPT, UR25, 0x1, URZ ;  /* 0x0000000119047890 */ /* 0x000fc8000fffe0ff */
[----:B------:R-:W-:-:S04]  /*2fd0*/  UISETP.NE.AND UP0, UPT, UR4, 0x36, UPT ;  /* 0x000000360400788c */ /* 0x000fc8000bf05270 */
[----:B------:R-:W-:Y:S02]  /*2fe0*/  USEL UR6, URZ, 0x1, UP0 ;  /* 0x00000001ff067887 */ /* 0x000fe40008000000 */
[----:B------:R-:W-:-:S04]  /*2ff0*/  USEL UR4, UR4, URZ, UP0 ;  /* 0x000000ff04047287 */ /* 0x000fc80008000000 */
[----:B------:R-:W-:Y:S01]  /*3000*/  ULEA UR5, UR4, UR24, 0x3 ;  /* 0x0000001804057291 */ /* 0x000fe2000f8e18ff */
[----:B------:R-:W-:-:S04]  /*3010*/  LOP3.LUT R2, R3, UR6, RZ, 0x3c, !PT ;  /* 0x0000000603027c12 */ /* 0x000fc8000f8e3cff */
[----:B------:R-:W-:-:S04]  /*3020*/  SHF.L.U32 R3, R2, 0x1f, RZ ;  /* 0x0000001f02037819 */ /* 0x000fc800000006ff */
[----:B------:R-:W2:Y:S02]  /*3030*/  SYNCS.PHASECHK.TRANS64.TRYWAIT P0, [UR5], R3 ;  /* 0x00000003ff0075a7 */ /* 0x000ea40008001105 */
[----:B--2---:R-:W-:Y:S05]  /*3040*/  @!P0 BRA `(.L_x_42) ;  /* 0x0000005800c88947 */ /* 0x004fea0003800000 */
.L_x_152:
[----:B------:R-:W-:-:S04]  /*3050*/  UIADD3 UR4, UPT, UPT, UR4, 0x1, URZ ;  /* 0x0000000104047890 */ /* 0x000fc8000fffe0ff */
[----:B------:R-:W-:-:S04]  /*3060*/  UISETP.NE.AND UP0, UPT, UR4, 0x36, UPT ;  /* 0x000000360400788c */ /* 0x000fc8000bf05270 */
[----:B------:R-:W-:Y:S02]  /*3070*/  USEL UR6, URZ, 0x1, UP0 ;  /* 0x00000001ff067887 */ /* 0x000fe40008000000 */
[----:B------:R-:W-:-:S04]  /*3080*/  USEL UR4, UR4, URZ, UP0 ;  /* 0x000000ff04047287 */ /* 0x000fc80008000000 */
[----:B------:R-:W-:Y:S01]  /*3090*/  ULEA UR5, UR4, UR24, 0x3 ;  /* 0x0000001804057291 */ /* 0x000fe2000f8e18ff */
[----:B------:R-:W-:-:S04]  /*30a0*/  LOP3.LUT R2, R2, UR6, RZ, 0x3c, !PT ;  /* 0x0000000602027c12 */ /* 0x000fc8000f8e3cff */
[----:B-1----:R-:W-:-:S04]  /*30b0*/  SHF.L.U32 R3, R2, 0x1f, RZ ;  /* 0x0000001f02037819 */ /* 0x002fc800000006ff */
[----:B------:R-:W1:Y:S02]  /*30c0*/  SYNCS.PHASECHK.TRANS64.TRYWAIT P0, [UR5], R3 ;  /* 0x00000003ff0075a7 */ /* 0x000e640008001105 */
[----:B-1----:R-:W-:Y:S05]  /*30d0*/  @!P0 BRA `(.L_x_43) ;  /* 0x0000005800bc8947 */ /* 0x002fea0003800000 */
.L_x_154:
        /* <DEDUP_REMOVED lines=9> */
.L_x_156:
        /* <DEDUP_REMOVED lines=9> */
.L_x_158:
        /* <DEDUP_REMOVED lines=9> */
.L_x_160:
        /* <DEDUP_REMOVED lines=9> */
.L_x_162:
        /* <DEDUP_REMOVED lines=9> */
.L_x_164:
        /* <DEDUP_REMOVED lines=9> */
.L_x_166:
        /* <DEDUP_REMOVED lines=9> */
.L_x_168:
        /* <DEDUP_REMOVED lines=9> */
.L_x_170:
        /* <DEDUP_REMOVED lines=9> */
.L_x_172:
        /* <DEDUP_REMOVED lines=9> */
.L_x_174:
        /* <DEDUP_REMOVED lines=9> */
.L_x_176:
        /* <DEDUP_REMOVED lines=9> */
.L_x_178:
        /* <DEDUP_REMOVED lines=9> */
.L_x_180:
        /* <DEDUP_REMOVED lines=9> */
.L_x_182:
        /* <DEDUP_REMOVED lines=9> */
.L_x_184:
        /* <DEDUP_REMOVED lines=9> */
.L_x_186:
        /* <DEDUP_REMOVED lines=9> */
.L_x_188:
        /* <DEDUP_REMOVED lines=9> */
.L_x_190:
        /* <DEDUP_REMOVED lines=9> */
.L_x_192:
        /* <DEDUP_REMOVED lines=9> */
.L_x_194:
        /* <DEDUP_REMOVED lines=9> */
.L_x_196:
        /* <DEDUP_REMOVED lines=9> */
.L_x_198:
        /* <DEDUP_REMOVED lines=9> */
.L_x_200:
        /* <DEDUP_REMOVED lines=9> */
.L_x_202:
        /* <DEDUP_REMOVED lines=9> */
.L_x_204:
        /* <DEDUP_REMOVED lines=9> */
.L_x_206:
        /* <DEDUP_REMOVED lines=9> */
.L_x_208:
        /* <DEDUP_REMOVED lines=9> */
.L_x_210:
        /* <DEDUP_REMOVED lines=9> */
.L_x_212:
        /* <DEDUP_REMOVED lines=9> */
.L_x_214:
        /* <DEDUP_REMOVED lines=9> */
.L_x_216:
        /* <DEDUP_REMOVED lines=9> */
.L_x_218:
        /* <DEDUP_REMOVED lines=9> */
.L_x_220:
        /* <DEDUP_REMOVED lines=9> */
.L_x_222:
        /* <DEDUP_REMOVED lines=9> */
.L_x_224:
        /* <DEDUP_REMOVED lines=9> */
.L_x_226:
        /* <DEDUP_REMOVED lines=9> */
.L_x_228:
        /* <DEDUP_REMOVED lines=9> */
.L_x_230:
        /* <DEDUP_REMOVED lines=9> */
.L_x_232:
        /* <DEDUP_REMOVED lines=9> */
.L_x_234:
        /* <DEDUP_REMOVED lines=9> */
.L_x_236:
        /* <DEDUP_REMOVED lines=9> */
.L_x_238:
        /* <DEDUP_REMOVED lines=9> */
.L_x_240:
        /* <DEDUP_REMOVED lines=9> */
.L_x_242:
        /* <DEDUP_REMOVED lines=9> */
.L_x_244:
        /* <DEDUP_REMOVED lines=9> */
.L_x_246:
        /* <DEDUP_REMOVED lines=9> */
.L_x_248:
        /* <DEDUP_REMOVED lines=9> */
.L_x_250:
        /* <DEDUP_REMOVED lines=9> */
.L_x_252:
        /* <DEDUP_REMOVED lines=9> */
.L_x_254:
[----:B------:R-:W-:-:S04]  /*4d00*/  UIADD3 UR4, UPT, UPT, UR4, 0x1, URZ ;  /* 0x0000000104047890 */ /* 0x000fc8000fffe0ff */
[----:B------:R-:W-:-:S04]  /*4d10*/  UISETP.NE.AND UP0, UPT, UR4, 0x36, UPT ;  /* 0x000000360400788c */ /* 0x000fc8000bf05270 */
[----:B------:R-:W-:Y:S02]  /*4d20*/  USEL UR5, URZ, 0x1, UP0 ;  /* 0x00000001ff057887 */ /* 0x000fe40008000000 */
[----:B------:R-:W-:-:S04]  /*4d30*/  USEL UR4, UR4, URZ, UP0 ;  /* 0x000000ff04047287 */ /* 0x000fc80008000000 */
[----:B------:R-:W-:Y:S01]  /*4d40*/  ULEA UR4, UR4, UR24, 0x3 ;  /* 0x0000001804047291 */ /* 0x000fe2000f8e18ff */
[----:B-1----:R-:W-:-:S04]  /*4d50*/  LOP3.LUT R3, R2, UR5, RZ, 0x3c, !PT ;  /* 0x0000000502037c12 */ /* 0x002fc8000f8e3cff */
[----:B------:R-:W-:Y:S01]  /*4d60*/  SHF.L.U32 R3, R3, 0x1f, RZ ;  /* 0x0000001f03037819 */ /* 0x000fe200000006ff */
[----:B------:R-:W-:-:S07]  /*4d70*/  IMAD.U32 R0, RZ, RZ, UR4 ;  /* 0x00000004ff007e24 */ /* 0x000fce000f8e00ff */
.L_x_94:
[----:B-1----:R1:W2:Y:S02]  /*4d80*/  SYNCS.PHASECHK.TRANS64.TRYWAIT P0, [R0+URZ], R3 ;  /* 0x00000003000075a7 */ /* 0x0022a400080011ff */
[----:B--2---:R-:W-:Y:S05]  /*4d90*/  @!P0 NANOSLEEP.SYNCS 0x989680 ;  /* 0x009896800000895d */ /* 0x004fea0003900000 */
[----:B------:R-:W2:Y:S02]  /*4da0*/  @!P0 SYNCS.PHASECHK.TRANS64 P0, [R0+URZ], R3 ;  /* 0x00000003000085a7 */ /* 0x000ea400080010ff */
[----:B--2---:R-:W-:Y:S05]  /*4db0*/  @P0 EXIT ;  /* 0x000000000000094d */ /* 0x004fea0003800000 */
[----:B------:R-:W-:Y:S05]  /*4dc0*/  BRA `(.L_x_94) ;  /* 0xfffffffc00ec7947 */ /* 0x000fea000383ffff */
.L_x_22:
[----:B------:R-:W2:Y:S02]  /*4dd0*/  S2UR UR4, SR_CgaCtaId ;  /* 0x00000000000479c3 */ /* 0x000ea40000008800 */
[----:B--2---:R-:W-:-:S04]  /*4de0*/  UISETP.NE.AND UP0, UPT, UR4, URZ, UPT ;  /* 0x000000ff0400728c */ /* 0x004fc8000bf05270 */
[----:B------:R-:W-:-:S09]  /*4df0*/  UISETP.NE.OR UP0, UPT, UR18, 0x1, UP0 ;  /* 0x000000011200788c */ /* 0x000fd20008705670 */
[----:B------:R-:W-:Y:S05]  /*4e00*/  BRA.U UP0, `(.L_x_95) ;  /* 0x0000000100b47547 */ /* 0x000fea000b800000 */
[----:B------:R-:W2:Y:S01]  /*4e10*/  S2UR UR5, SR_CgaCtaId ;  /* 0x00000000000579c3 */ /* 0x000ea20000008800 */
[----:B------:R-:W-:Y:S01]  /*4e20*/  UMOV UR4, 0x400 ;  /* 0x0000040000047882 */ /* 0x000fe20000000000 */
[----:B------:R-:W-:Y:S01]  /*4e30*/  HFMA2 R3, -RZ, RZ, 0, 5.9604644775390625e-08 ;  /* 0x00000001ff037431 */ /* 0x000fe200000001ff */
[----:B------:R-:W-:Y:S01]  /*4e40*/  ISETP.GE.U32.AND P0, PT, R2, 0x2, PT ;  /* 0x000000020200780c */ /* 0x000fe20003f06070 */
[----:B------:R-:W-:Y:S01]  /*4e50*/  IMAD.MOV.U32 R8, RZ, RZ, RZ ;  /* 0x000000ffff087224 */ /* 0x000fe200078e00ff */
[----:B--2---:R-:W-:-:S04]  /*4e60*/  ULEA UR4, UR5, UR4, 0x18 ;  /* 0x0000000405047291 */ /* 0x004fc8000f8ec0ff */
[----:B------:R-:W-:Y:S02]  /*4e70*/  UIADD3 UR5, UPT, UPT, UR4, 0x388, URZ ;  /* 0x0000038804057890 */ /* 0x000fe4000fffe0ff */
[----:B------:R-:W-:Y:S02]  /*4e80*/  UIADD3 UR8, UPT, UPT, UR4, 0x380, URZ ;  /* 0x0000038004087890 */ /* 0x000fe4000fffe0ff */
[----:B------:R-:W-:-:S12]  /*4e90*/  UPRMT UR5, URZ, 0x654, UR5 ;  /* 0x00000654ff057896 */ /* 0x000fd80008000005 */
.L_x_98:
[----:B------:R-:W-:Y:S01]  /*4ea0*/  SHF.L.U32 R7, R3, 0x1f, RZ ;  /* 0x0000001f03077819 */ /* 0x000fe200000006ff */
[----:B------:R-:W-:Y:S02]  /*4eb0*/  IMAD.U32 R9, RZ, RZ, UR8 ;  /* 0x00000008ff097e24 */ /* 0x000fe4000f8e00ff */
[----:B------:R-:W-:Y:S01]  /*4ec0*/  @!P0 IMAD.MOV.U32 R5, RZ, RZ, 0x10 ;  /* 0x00000010ff058424 */ /* 0x000fe200078e00ff */
[----:B------:R-:W2:Y:S02]  /*4ed0*/  SYNCS.PHASECHK.TRANS64.TRYWAIT P1, [UR4+0x388], R7 ;  /* 0x00038807ff0075a7 */ /* 0x000ea40008021104 */
[----:B------:R-:W-:-:S04]  /*4ee0*/  PRMT R9, R2, 0x654, R9 ;  /* 0x0000065402097816 */ /* 0x000fc80000000009 */
[----:B------:R-:W-:Y:S01]  /*4ef0*/  SEL R0, R9, R0, !P0 ;  /* 0x0000000009007207 */ /* 0x000fe20004000000 */
[----:B--2---:R-:W-:Y:S06]  /*4f00*/  @!P1 BRA `(.L_x_96) ;  /* 0x0000004c00f89947 */ /* 0x004fec0003800000 */
.L_x_256:
[----:B------:R-:W-:Y:S01]  /*4f10*/  UIADD3 UR6, UPT, UPT, UR4, 0x3c0, URZ ;  /* 0x000003c004067890 */ /* 0x000fe2000fffe0ff */
[----:B------:R3:W-:Y:S01]  /*4f20*/  @!P0 SYNCS.ARRIVE.TRANS64.RED RZ, [R0+URZ], R5 ;  /* 0x0000000500ff89a7 */ /* 0x0007e200080004ff */
[----:B------:R-:W-:Y:S01]  /*4f30*/  UIADD3 UR7, UPT, UPT, UR4, 0x380, URZ ;  /* 0x0000038004077890 */ /* 0x000fe2000fffe0ff */
[----:B------:R-:W-:-:S08]  /*4f40*/  LOP3.LUT R3, R3, 0x1, RZ, 0x3c, !PT ;  /* 0x0000000103037812 */ /* 0x000fd000078e3cff */
[----:B------:R-:W-:Y:S06]  /*4f50*/  UGETNEXTWORKID.BROADCAST [UR6], [UR7] ;  /* 0x00000000060073ca */ /* 0x000fec0008000100 */
[----:B---3--:R-:W-:-:S04]  /*4f60*/  SHF.L.U32 R5, R8, 0x1f, RZ ;  /* 0x0000001f08057819 */ /* 0x008fc800000006ff */
[----:B------:R-:W3:Y:S02]  /*4f70*/  SYNCS.PHASECHK.TRANS64.TRYWAIT P1, [UR4+0x380], R5 ;  /* 0x00038005ff0075a7 */ /* 0x000ee40008021104 */
[----:B---3--:R-:W-:Y:S05]  /*4f80*/  @!P1 BRA `(.L_x_97) ;  /* 0x0000004c00f09947 */ /* 0x008fea0003800000 */
.L_x_258:
[----:B--2---:R-:W2:Y:S01]  /*4f90*/  LDS.128 R4, [UR4+0x3c0] ;  /* 0x0003c004ff047984 */ /* 0x004ea20008000c00 */
[----:B------:R-:W-:Y:S01]  /*4fa0*/  LOP3.LUT R8, R8, 0x1, RZ, 0x3c, !PT ;  /* 0x0000000108087812 */ /* 0x000fe200078e3cff */
[----:B------:R-:W-:Y:S01]  /*4fb0*/  @!PT LDS RZ, [RZ] ;  /* 0x00000000fffff984 */ /* 0x000fe20000000800 */
[----:B------:R-:W-:Y:S01]  /*4fc0*/  @!PT LDS RZ, [RZ] ;  /* 0x00000000fffff984 */ /* 0x000fe20000000800 */
[----:B------:R-:W-:Y:S01]  /*4fd0*/  @!PT LDS RZ, [RZ] ;  /* 0x00000000fffff984 */ /* 0x000fe20000000800 */
[----:B------:R-:W-:Y:S01]  /*4fe0*/  @!PT LDS RZ, [RZ] ;  /* 0x00000000fffff984 */ /* 0x000fe20000000800 */
[----:B------:R3:W-:Y:S06]  /*4ff0*/  MEMBAR.ALL.CTA ;  /* 0x0000000000007992 */ /* 0x0007ec0000008000 */
[----:B---3--:R-:W3:Y:S02]  /*5000*/  FENCE.VIEW.ASYNC.S ;  /* 0x00000000000073c6 */ /* 0x008ee40000000000 */
[----:B---3--:R-:W-:Y:S01]  /*5010*/  SYNCS.ARRIVE.TRANS64.RED.A1T0 RZ, [UR5], RZ ;  /* 0x000000ffffff79a7 */ /* 0x008fe20008100405 */
[----:B--2---:R-:W-:-:S13]  /*5020*/  LOP3.LUT P1, RZ, R6, 0x1, RZ, 0xc0, !PT ;  /* 0x0000000106ff7812 */ /* 0x004fda000782c0ff */
[----:B------:R-:W-:Y:S05]  /*5030*/  @P1 BRA `(.L_x_98) ;  /* 0xfffffffc00981947 */ /* 0x000fea000383ffff */
[----:B------:R-:W-:-:S04]  /*5040*/  SHF.L.U32 R0, R3, 0x1f, RZ ;  /* 0x0000001f03007819 */ /* 0x000fc800000006ff */
[----:B------:R-:W2:Y:S02]  /*5050*/  SYNCS.PHASECHK.TRANS64 P0, [UR4+0x388], R0 ;  /* 0x00038800ff0075a7 */ /* 0x000ea40008001004 */
[----:B-12---:R-:W-:Y:S05]  /*5060*/  @P0 EXIT ;  /* 0x000000000000094d */ /* 0x006fea0003800000 */
[----:B------:R-:W-:-:S07]  /*5070*/  MOV R0, UR4 ;  /* 0x0000000400007c02 */ /* 0x000fce0008000f00 */
.L_x_99:
[----:B-1----:R-:W-:-:S04]  /*5080*/  SHF.L.U32 R5, R3, 0x1f, RZ ;  /* 0x0000001f03057819 */ /* 0x002fc800000006ff */
[----:B------:R1:W2:Y:S03]  /*5090*/  SYNCS.PHASECHK.TRANS64.TRYWAIT P0, [R0+URZ+0x388], R5 ;  /* 0x00038805000075a7 */ /* 0x0002a600080011ff */
[----:B--2---:R-:W-:Y:S05]  /*50a0*/  @!P0 NANOSLEEP.SYNCS 0x989680 ;  /* 0x009896800000895d */ /* 0x004fea0003900000 */
[----:B------:R-:W2:Y:S02]  /*50b0*/  @!P0 SYNCS.PHASECHK.TRANS64 P0, [R0+URZ+0x388], R5 ;  /* 0x00038805000085a7 */ /* 0x000ea400080010ff */
[----:B--2---:R-:W-:Y:S05]  /*50c0*/  @P0 EXIT ;  /* 0x000000000000094d */ /* 0x004fea0003800000 */
[----:B------:R-:W-:Y:S05]  /*50d0*/  BRA `(.L_x_99) ;  /* 0xfffffffc00e87947 */ /* 0x000fea000383ffff */
.L_x_95:
[----:B------:R-:W-:Y:S05]  /*50e0*/  BRA.U UP4, `(.L_x_100) ;  /* 0x0000000d04247547 */ /* 0x000fea000b800000 */
[----:B------:R-:W2:Y:S01]  /*50f0*/  S2UR UR7, SR_CgaCtaId ;  /* 0x00000000000779c3 */ /* 0x000ea20000008800 */
[----:B------:R-:W-:Y:S01]  /*5100*/  UMOV UR4, 0x40 ;  /* 0x0000004000047882 */ /* 0x000fe20000000000 */
[----:B------:R-:W-:Y:S01]  /*5110*/  NOP ;  /* 0x0000000000007918 */ /* 0x000fe20000000000 */
[----:B------:R-:W-:Y:S01]  /*5120*/  UMOV UR6, 0x400 ;  /* 0x0000040000067882 */ /* 0x000fe20000000000 */
[----:B--2---:R-:W-:Y:S02]  /*5130*/  ULEA UR5, UR7, UR4, 0x18 ;  /* 0x0000000407057291 */ /* 0x004fe4000f8ec0ff */
[----:B------:R-:W-:-:S07]  /*5140*/  ULEA UR6, UR7, UR6, 0x18 ;  /* 0x0000000607067291 */ /* 0x000fce000f8ec0ff */
[----:B------:R-:W2:Y:S02]  /*5150*/  LDS.U8 R2, [UR5+0x1c] ;  /* 0x00001c05ff027984 */ /* 0x000ea40008000000 */
[----:B--2---:R-:W-:-:S13]  /*5160*/  ISETP.NE.AND P0, PT, R2, RZ, PT ;  /* 0x000000ff0200720c */ /* 0x004fda0003f05270 */
[----:B------:R-:W-:Y:S05]  /*5170*/  @P0 BRA `(.L_x_101) ;  /* 0x0000000000580947 */ /* 0x000fea0003800000 */
[----:B------:R-:W-:-:S13]  /*5180*/  ELECT P0, URZ, PT ;  /* 0x0000000000ff782f */ /* 0x000fda0003800000 */
[----:B------:R-:W-:Y:S05]  /*5190*/  @!P0 BRA `(.L_x_102) ;  /* 0x0000000000608947 */ /* 0x000fea0003800000 */
[----:B------:R-:W-:Y:S01]  /*51a0*/  UMOV UR4, 0x10 ;  /* 0x0000001000047882 */ /* 0x000fe20000000000 */
[----:B------:R-:W-:Y:S01]  /*51b0*/  HFMA2 R2, -RZ, RZ, 0, 5.9604644775390625e-08 ;  /* 0x00000001ff027431 */ /* 0x000fe200000001ff */
[----:B------:R-:W-:-:S03]  /*51c0*/  MOV R3, 0xffff ;  /* 0x0000ffff00037802 */ /* 0x000fc60000000f00 */
[----:B------:R-:W-:Y:S04]  /*51d0*/  DEPBAR.LE SB2, 0x36 ;  /* 0x0000ad800000791a */ /* 0x000fe80000000000 */
[----:B------:R-:W2:Y:S02]  /*51e0*/  UTCATOMSWS.FIND_AND_SET.ALIGN UP0, UR4, UR4 ;  /* 0x00000004000475e3 */ /* 0x000ea40008000800 */
[----:B--2---:R-:W-:Y:S01]  /*51f0*/  MOV R4, UR4 ;  /* 0x0000000400047c02 */ /* 0x004fe20008000f00 */
[----:B------:R-:W-:Y:S06]  /*5200*/  BRA.U UP0, `(.L_x_103) ;  /* 0x0000000100187547 */ /* 0x000fec000b800000 */
.L_x_104:
[----:B------:R-:W-:Y:S05]  /*5210*/  NANOSLEEP 0x64 ;  /* 0x000000640000795d */ /* 0x000fea0003800000 */
[----:B------:R-:W-:-:S05]  /*5220*/  UMOV UR4, 0x10 ;  /* 0x0000001000047882 */ /* 0x000fca0000000000 */
[----:B------:R-:W-:Y:S04]  /*5230*/  DEPBAR.LE SB2, 0x36 ;  /* 0x0000ad800000791a */ /* 0x000fe80000000000 */
[----:B------:R-:W2:Y:S02]  /*5240*/  UTCATOMSWS.FIND_AND_SET.ALIGN UP0, UR4, UR4 ;  /* 0x00000004000475e3 */ /* 0x000ea40008000800 */
[----:B--2---:R-:W-:Y:S01]  /*5250*/  MOV R4, UR4 ;  /* 0x0000000400047c02 */ /* 0x004fe20008000f00 */
[----:B------:R-:W-:Y:S05]  /*5260*/  BRA.U !UP0, `(.L_x_104) ;  /* 0xfffffffd08e87547 */ /* 0x000fea000b83ffff */
.L_x_103:
[-C--:B------:R-:W-:Y:S02]  /*5270*/  SHF.L.U32 R3, R3, R4.reuse, RZ ;  /* 0x0000000403037219 */ /* 0x080fe400000006ff */
[----:B------:R-:W-:Y:S01]  /*5280*/  SHF.L.U32 R2, R2, R4, RZ ;  /* 0x0000000402027219 */ /* 0x000fe200000006ff */
[----:B------:R-:W-:Y:S02]  /*5290*/  IMAD.SHL.U32 R4, R4, 0x20, RZ ;  /* 0x0000002004047824 */ /* 0x000fe400078e00ff */
[----:B------:R2:W-:Y:S04]  /*52a0*/  ATOMS.OR RZ, [UR5+0x14], R3 ;  /* 0x00001403ffff798c */ /* 0x0005e8000b000005 */
[----:B------:R2:W-:Y:S04]  /*52b0*/  ATOMS.OR RZ, [UR5+0x18], R2 ;  /* 0x00001802ffff798c */ /* 0x0005e8000b000005 */
[----:B------:R2:W-:Y:S01]  /*52c0*/  STS [UR6+0x3d0], R4 ;  /* 0x0003d004ff007988 */ /* 0x0005e20008000806 */
[----:B------:R-:W-:Y:S05]  /*52d0*/  BRA `(.L_x_102) ;  /* 0x0000000000107947 */ /* 0x000fea0003800000 */
.L_x_101:
[----:B------:R-:W-:-:S05]  /*52e0*/  MOV R2, 0xffffffff ;  /* 0xffffffff00027802 */ /* 0x000fca0000000f00 */
[----:B------:R2:W-:Y:S02]  /*52f0*/  STS [UR6+0x3d0], R2 ;  /* 0x0003d002ff007988 */ /* 0x0005e40008000806 */
[----:B--2---:R-:W-:Y:S02]  /*5300*/  MOV R2, 0x5320 ;  /* 0x0000532000027802 */ /* 0x004fe40000000f00 */
[----:B-1---5:R-:W-:Y:S05]  /*5310*/  CALL.REL.NOINC `($__internal_1_$__cuda_sm10x_tcgen05_guardrail_trap_phase_invalid_during_alloc) ;  /* 0x0000005000347944 */ /* 0x022fea0003c00000 */
.L_x_102:
[----:B------:R-:W-:Y:S05]  /*5320*/  WARPSYNC.ALL ;  /* 0x0000000000007948 */ /* 0x000fea0003800000 */
[----:B------:R-:W3:Y:S01]  /*5330*/  S2UR UR4, SR_CgaCtaId ;  /* 0x00000000000479c3 */ /* 0x000ee20000008800 */
[----:B------:R-:W-:Y:S01]  /*5340*/  UMOV UR14, 0x400 ;  /* 0x00000400000e7882 */ /* 0x000fe20000000000 */
[----:B------:R-:W-:-:S06]  /*5350*/  NOP ;  /* 0x0000000000007918 */ /* 0x000fcc0000000000 */
[----:B------:R-:W-:Y:S06]  /*5360*/  BAR.ARV 0x6, 0xa0 ;  /* 0x0182800000007b1d */ /* 0x000fec0000002000 */
[----:B------:R-:W4:Y:S01]  /*5370*/  LDCU.64 UR6, c[0x0][0x388] ;  /* 0x00007100ff0677ac */ /* 0x000f220008000a00 */
[----:B------:R-:W-:Y:S01]  /*5380*/  LOP3.LUT R0, R0, 0xffff, RZ, 0xc0, !PT ;  /* 0x0000ffff00007812 */ /* 0x000fe200078ec0ff */
[----:B------:R-:W-:Y:S02]  /*5390*/  IMAD.MOV.U32 R9, RZ, RZ, 0x1 ;  /* 0x00000001ff097424 */ /* 0x000fe400078e00ff */
[----:B------:R-:W-:Y:S01]  /*53a0*/  IMAD.MOV.U32 R8, RZ, RZ, RZ ;  /* 0x000000ffff087224 */ /* 0x000fe200078e00ff */
[----:B------:R-:W-:Y:S01]  /*53b0*/  R2UR UR15, R0 ;  /* 0x00000000000f72ca */ /* 0x000fe200000e0000 */
[----:B--2---:R-:W-:Y:S01]  /*53c0*/  IMAD.MOV.U32 R3, RZ, RZ, RZ ;  /* 0x000000ffff037224 */ /* 0x004fe200078e00ff */
[----:B------:R-:W-:Y:S01]  /*53d0*/  UMOV UR18, URZ ;  /* 0x000000ff00127c82 */ /* 0x000fe20008000000 */
[----:B------:R-:W-:Y:S01]  /*53e0*/  UMOV UR13, URZ ;  /* 0x000000ff000d7c82 */ /* 0x000fe20008000000 */
[----:B------:R-:W-:Y:S01]  /*53f0*/  UMOV UR20, 0x0 ;  /* 0x0000000000147882 */ /* 0x000fe20000000000 */
[----:B---3--:R-:W-:Y:S01]  /*5400*/  ULEA UR14, UR4, UR14, 0x18 ;  /* 0x0000000e040e7291 */ /* 0x008fe2000f8ec0ff */
[----:B------:R-:W-:-:S03]  /*5410*/  UMOV UR21, 0x4100010 ;  /* 0x0410001000157882 */ /* 0x000fc60000000000 */
[----:B------:R-:W-:Y:S02]  /*5420*/  UIADD3 UR23, UPT, UPT, UR14, 0x388, URZ ;  /* 0x000003880e177890 */ /* 0x000fe4000fffe0ff */
[----:B----4-:R-:W-:-:S03]  /*5430*/  UIADD3 UR4, UPT, UPT, UR6, 0x1f, URZ ;  /* 0x0000001f06047890 */ /* 0x010fc6000fffe0ff */
[----:B------:R-:W2:Y:S01]  /*5440*/  LDS R2, [UR14+0x3d0] ;  /* 0x0003d00eff027984 */ /* 0x000ea20008000800 */
[----:B------:R-:W3:Y:S01]  /*5450*/  LDCU UR6, c[0x0][0x390] ;  /* 0x00007200ff0677ac */ /* 0x000ee20008000800 */
[----:B------:R-:W-:Y:S02]  /*5460*/  USHF.R.S32.HI UR5, URZ, 0x1f, UR4 ;  /* 0x0000001fff057899 */ /* 0x000fe40008011404 */
[----:B------:R-:W-:Y:S02]  /*5470*/  UPRMT UR23, URZ, 0x654, UR23 ;  /* 0x00000654ff177896 */ /* 0x000fe40008000017 */
[----:B------:R-:W-:Y:S02]  /*5480*/  ULEA.HI UR4, UR5, UR4, URZ, 0x5 ;  /* 0x0000000405047291 */ /* 0x000fe4000f8f28ff */
[----:B------:R-:W-:Y:S02]  /*5490*/  UIADD3 UR5, UPT, UPT, UR14, 0x2600, URZ ;  /* 0x000026000e057890 */ /* 0x000fe4000fffe0ff */
[----:B------:R-:W-:-:S02]  /*54a0*/  USHF.R.S32.HI UR4, URZ, 0x5, UR4 ;  /* 0x00000005ff047899 */ /* 0x000fc40008011404 */
[----:B------:R-:W-:Y:S02]  /*54b0*/  USHF.R.U32.HI UR5, URZ, 0x4, UR5 ;  /* 0x00000004ff057899 */ /* 0x000fe40008011605 */
[----:B------:R-:W-:Y:S02]  /*54c0*/  UIMAD UR7, UR4, UR7, URZ ;  /* 0x00000007040772a4 */ /* 0x000fe4000f8e02ff */
[----:B------:R-:W-:Y:S02]  /*54d0*/  UIADD3 UR4, UPT, UPT, UR14, 0x1d600, URZ ;  /* 0x0001d6000e047890 */ /* 0x000fe4000fffe0ff */
[----:B------:R-:W-:Y:S02]  /*54e0*/  ULOP3.LUT UR5, UR5, 0x3fff, URZ, 0xc0, !UPT ;  /* 0x00003fff05057892 */ /* 0x000fe4000f8ec0ff */
[----:B------:R-:W-:Y:S02]  /*54f0*/  USHF.R.U32.HI UR4, URZ, 0x4, UR4 ;  /* 0x00000004ff047899 */ /* 0x000fe40008011604 */
[----:B------:R-:W-:-:S02]  /*5500*/  ULOP3.LUT UR16, UR5, 0x10000, URZ, 0xfc, !UPT ;  /* 0x0001000005107892 */ /* 0x000fc4000f8efcff */
[----:B------:R-:W-:Y:S02]  /*5510*/  ULOP3.LUT UR17, UR4, 0x3fff, URZ, 0xc0, !UPT ;  /* 0x00003fff04117892 */ /* 0x000fe4000f8ec0ff */
[----:B---3--:R-:W-:Y:S02]  /*5520*/  UIMAD UR4, UR7, UR6, URZ ;  /* 0x00000006070472a4 */ /* 0x008fe4000f8e02ff */
[----:B------:R-:W-:Y:S02]  /*5530*/  ULOP3.LUT UR17, UR17, 0x10000, URZ, 0xfc, !UPT ;  /* 0x0001000011117892 */ /* 0x000fe4000f8efcff */
[----:B------:R-:W-:Y:S02]  /*5540*/  UIADD3 UR22, UPT, UPT, UR4, -0x1, URZ ;  /* 0xffffffff04167890 */ /* 0x000fe4000fffe0ff */
[----:B------:R-:W-:Y:S01]  /*5550*/  UISETP.GE.AND UP3, UPT, UR4, 0x1, UPT ;  /* 0x000000010400788c */ /* 0x000fe2000bf66270 */
[C---:B--2---:R-:W-:Y:S01]  /*5560*/  VIADD R5, R2.reuse, 0x40 ;  /* 0x0000004002057836 */ /* 0x044fe20000000000 */
[----:B------:R-:W-:-:S04]  /*5570*/  LOP3.LUT R4, R2, 0xffff, RZ, 0xc0, !PT ;  /* 0x0000ffff02047812 */ /* 0x000fc800078ec0ff */
[----:B------:R-:W-:-:S05]  /*5580*/  LOP3.LUT R5, R5, 0xffff, RZ, 0xc0, !PT ;  /* 0x0000ffff05057812 */ /* 0x000fca00078ec0ff */
[----:B------:R2:W-:Y:S02]  /*5590*/  STL.64 [R1], R4 ;  /* 0x0000000401007387 */ /* 0x0005e40000100a00 */
.L_x_111:
[----:B--2---:R-:W-:-:S04]  /*55a0*/  SHF.L.U32 R5, R8, 0x1f, RZ ;  /* 0x0000001f08057819 */ /* 0x004fc800000006ff */
[----:B------:R-:W2:Y:S02]  /*55b0*/  SYNCS.PHASECHK.TRANS64.TRYWAIT P0, [UR14+0x380], R5 ;  /* 0x00038005ff0075a7 */ /* 0x000ea4000800110e */
[----:B--23--:R-:W-:Y:S05]  /*55c0*/  @!P0 BRA `(.L_x_105) ;  /* 0x0000004800788947 */ /* 0x00cfea0003800000 */
.L_x_260:
[----:B--2---:R-:W2:Y:S01]  /*55d0*/  LDS.128 R4, [UR14+0x3c0] ;  /* 0x0003c00eff047984 */ /* 0x004ea20008000c00 */
[----:B------:R-:W-:Y:S01]  /*55e0*/  ULEA UR19, UR18, UR14, 0x3 ;  /* 0x0000000e12137291 */ /* 0x000fe2000f8e18ff */
[----:B------:R-:W-:Y:S01]  /*55f0*/  SHF.L.U32 R0, R9, 0x1f, RZ ;  /* 0x0000001f09007819 */ /* 0x000fe200000006ff */
[----:B------:R-:W-:Y:S01]  /*5600*/  @!PT LDS RZ, [RZ] ;  /* 0x00000000fffff984 */ /* 0x000fe20000000800 */
[----:B------:R-:W-:Y:S01]  /*5610*/  @!PT LDS RZ, [RZ] ;  /* 0x00000000fffff984 */ /* 0x000fe20000000800 */
[----:B------:R-:W-:Y:S01]  /*5620*/  @!PT LDS RZ, [RZ] ;  /* 0x00000000fffff984 */ /* 0x000fe20000000800 */
[----:B------:R-:W-:Y:S01]  /*5630*/  @!PT LDS RZ, [RZ] ;  /* 0x00000000fffff984 */ /* 0x000fe20000000800 */
[----:B------:R3:W-:Y:S06]  /*5640*/  MEMBAR.ALL.CTA ;  /* 0x0000000000007992 */ /* 0x0007ec0000008000 */
[----:B---3--:R-:W3:Y:S02]  /*5650*/  FENCE.VIEW.ASYNC.S ;  /* 0x00000000000073c6 */ /* 0x008ee40000000000 */
[----:B---3--:R-:W-:Y:S01]  /*5660*/  SYNCS.ARRIVE.TRANS64.RED.A1T0 RZ, [UR23], RZ ;  /* 0x000000ffffff79a7 */ /* 0x008fe20008100417 */
[----:B------:R-:W3:Y:S01]  /*5670*/  SYNCS.PHASECHK.TRANS64.TRYWAIT P0, [UR19+0x3a0], R0 ;  /* 0x0003a000ff0075a7 */ /* 0x000ee20008001113 */
[----:B--2---:R-:W-:Y:S01]  /*5680*/  LOP3.LUT P2, RZ, R6, 0x1, RZ, 0xc0, !PT ;  /* 0x0000000106ff7812 */ /* 0x004fe2000784c0ff */
[----:B---3--:R-:W-:-:S12]  /*5690*/  @!P0 BRA `(.L_x_106) ;  /* 0x00000048005c8947 */ /* 0x008fd80003800000 */
.L_x_262:
[----:B------:R-:W-:Y:S05]  /*56a0*/  BRA.U !UP3, `(.L_x_107) ;  /* 0x000000010ba47547 */ /* 0x000fea000b800000 */
[----:B--2---:R-:W-:Y:S01]  /*56b0*/  IMAD.U32 R0, RZ, RZ, UR18 ;  /* 0x00000012ff007e24 */ /* 0x004fe2000f8e00ff */
[----:B------:R-:W-:-:S04]  /*56c0*/  ULEA UR4, UR13, UR14, 0x3 ;  /* 0x0000000e0d047291 */ /* 0x000fc8000f8e18ff */
[----:B------:R-:W-:Y:S02]  /*56d0*/  LEA R4, R0, R1, 0x2 ;  /* 0x0000000100047211 */ /* 0x000fe400078e10ff */
[----:B------:R-:W-:-:S04]  /*56e0*/  SHF.L.U32 R0, R3, 0x1f, RZ ;  /* 0x0000001f03007819 */ /* 0x000fc800000006ff */
[----:B------:R-:W5:Y:S01]  /*56f0*/  LDL R4, [R4] ;  /* 0x0000000004047983 */ /* 0x000f620000100800 */
[----:B------:R2:W3:Y:S01]  /*5700*/  SYNCS.PHASECHK.TRANS64.TRYWAIT P1, [UR4], R0 ;  /* 0x00000000ff0075a7 */ /* 0x0004e20008021104 */
[----:B------:R-:W-:Y:S01]  /*5710*/  UPLOP3.LUT UP2, UPT, UPT, UPT, UPT, 0x40, 0x4 ;  /* 0x000000000004789c */ /* 0x000fe20003f4e870 */
[----:B------:R-:W-:Y:S01]  /*5720*/  UMOV UR11, UR22 ;  /* 0x00000016000b7c82 */ /* 0x000fe20008000000 */
[----:B------:R-:W-:-:S09]  /*5730*/  UMOV UR10, UR13 ;  /* 0x0000000d000a7c82 */ /* 0x000fd20008000000 */
.L_x_110:
[----:B----4-:R-:W-:Y:S01]  /*5740*/  ULEA UR5, UR10, UR14, 0x3 ;  /* 0x0000000e0a057291 */ /* 0x010fe2000f8e18ff */
[----:B--23--:R-:W-:Y:S11]  /*5750*/  @P1 BRA `(.L_x_108) ;  /* 0x00000000000c1947 */ /* 0x00cff60003800000 */
[----:B------:R-:W-:Y:S04]  /*5760*/  SHF.L.U32 R5, R3, 0x1f, RZ ;  /* 0x0000001f03057819 */ /* 0x000fe800000006ff */
[----:B------:R-:W3:Y:S02]  /*5770*/  SYNCS.PHASECHK.TRANS64.TRYWAIT P0, [UR5], R5 ;  /* 0x00000005ff0075a7 */ /* 0x000ee40008001105 */
[----:B---3--:R-:W-:Y:S05]  /*5780*/  @!P0 BRA `(.L_x_109) ;  /* 0x0000004800388947 */ /* 0x008fea0003800000 */
.L_x_108:
[----:B------:R-:W-:Y:S01]  /*5790*/  UISETP.NE.AND UP0, UPT, UR11, URZ, UPT ;  /* 0x000000ff0b00728c */ /* 0x000fe2000bf05270 */
[----:B------:R-:W-:Y:S01]  /*57a0*/  PLOP3.LUT P1, PT, PT, PT, PT, 0x80, 0x8 ;  /* 0x000000000008781c */ /* 0x000fe20003f2f070 */
[----:B------:R-:W-:Y:S02]  /*57b0*/  UIADD3 UR4, UPT, UPT, UR10, 0x1, URZ ;  /* 0x000000010a047890 */ /* 0x000fe4000fffe0ff */
[----:B------:R-:W-:Y:S02]  /*57c0*/  ULEA UR8, UR10, UR17, 0x7 ;  /* 0x000000110a087291 */ /* 0x000fe4000f8e38ff */
[----:B------:R-:W-:Y:S01]  /*57d0*/  UISETP.NE.AND UP1, UPT, UR4, 0x36, UPT ;  /* 0x000000360400788c */ /* 0x000fe2000bf25270 */
[----:B------:R-:W-:Y:S01]  /*57e0*/  PLOP3.LUT P0, PT, PT, PT, UP0, 0x80, 0x8 ;  /* 0x000000000008781c */ /* 0x000fe20003f0f008 */
[----:B------:R-:W-:Y:S02]  /*57f0*/  UIADD3 UR5, UPT, UPT, UR5, 0x1b0, URZ ;  /* 0x000001b005057890 */ /* 0x000fe4000fffe0ff */
[----:B------:R-:W-:Y:S02]  /*5800*/  USEL UR6, URZ, 0x1, UP1 ;  /* 0x00000001ff067887 */ /* 0x000fe40008800000 */
[----:B------:R-:W-:Y:S01]  /*5810*/  USEL UR13, UR4, URZ, UP1 ;  /* 0x000000ff040d7287 */ /* 0x000fe20008800000 */
[----:B------:R-:W-:Y:S01]  /*5820*/  UMOV UR9, 0xc0004010 ;  /* 0xc000401000097882 */ /* 0x000fe20000000000 */
[----:B------:R-:W-:Y:S02]  /*5830*/  UMOV UR7, 0xc0004010 ;  /* 0xc000401000077882 */ /* 0x000fe40000000000 */
[----:B------:R-:W-:Y:S01]  /*5840*/  @UP0 ULEA UR4, UR13, UR14, 0x3 ;  /* 0x0000000e0d040291 */ /* 0x000fe2000f8e18ff */
[----:B------:R-:W-:Y:S01]  /*5850*/  LOP3.LUT R3, R3, UR6, RZ, 0x3c, !PT ;  /* 0x0000000603037c12 */ /* 0x000fe2000f8e3cff */
[----:B------:R-:W-:Y:S03]  /*5860*/  ULEA UR6, UR10, UR16, 0x7 ;  /* 0x000000100a067291 */ /* 0x000fe6000f8e38ff */
[----:B--2---:R-:W-:Y:S01]  /*5870*/  @P0 SHF.L.U32 R0, R3, 0x1f, RZ ;  /* 0x0000001f03000819 */ /* 0x004fe200000006ff */
[----:B------:R-:W-:Y:S03]  /*5880*/  UMOV UR10, UR13 ;  /* 0x0000000d000a7c82 */ /* 0x000fe60008000000 */
[----:B------:R4:W2:Y:S01]  /*5890*/  @P0 SYNCS.PHASECHK.TRANS64.TRYWAIT P1, [UR4], R0 ;  /* 0x00000000ff0005a7 */ /* 0x0008a20008021104 */
[----:B------:R-:W-:Y:S11]  /*58a0*/  ELECT P0, URZ, PT ;  /* 0x0000000000ff782f */ /* 0x000ff60003800000 */
[----:B------:R-:W-:Y:S02]  /*58b0*/  @!UPT UIADD3 URZ, UPT, UPT, URZ, URZ, URZ ;  /* 0x000000fffffff290 */ /* 0x000fe4000fffe0ff */
[----:B-----5:R-:W-:Y:S01]  /*58c0*/  @P0 R2UR.BROADCAST UR12, R4 ;  /* 0x00000000040c02ca */ /* 0x020fe200008e0000 */
[----:B------:R-:W-:Y:S02]  /*58d0*/  UIADD3 UR4, UPT, UPT, UR11, 0x1, URZ ;  /* 0x000000010b047890 */ /* 0x000fe4000fffe0ff */
[----:B------:R-:W-:Y:S02]  /*58e0*/  UIADD3 UR11, UPT, UPT, UR11, -0x1, URZ ;  /* 0xffffffff0b0b7890 */ /* 0x000fe4000fffe0ff */
[----:B------:R-:W-:Y:S08]  /*58f0*/  UISETP.GT.U32.AND UP0, UPT, UR4, 0x1, UPT ;  /* 0x000000010400788c */ /* 0x000ff0000bf04070 */
[----:B------:R4:W-:Y:S01]  /*5900*/  UTCQMMA gdesc[UR6], gdesc[UR8], tmem[UR12], tmem[UR20], idesc[UR21], UP2 ;  /* 0x00ff1408060075ea */ /* 0x0009e2000900030c */
[----:B------:R-:W-:Y:S01]  /*5910*/  UPLOP3.LUT UP2, UPT, UPT, UPT, UPT, 0x80, 0x8 ;  /* 0x000000000008789c */ /* 0x000fe20003f4f070 */
[----:B------:R4:W-:Y:S01]  /*5920*/  UTCBAR.MULTICAST [UR5], URZ, UR15 ;  /* 0x000000ff050073e9 */ /* 0x0009e2000800080f */
[----:B------:R-:W-:Y:S09]  /*5930*/  BRA.U UP0, `(.L_x_110) ;  /* 0xfffffffd00807547 */ /* 0x000ff2000b83ffff */
.L_x_107:
[----:B------:R-:W-:Y:S01]  /*5940*/  UIADD3 UR4, UPT, UPT, UR18, 0x1, URZ ;  /* 0x0000000112047890 */ /* 0x000fe2000fffe0ff */
[----:B------:R-:W-:Y:S01]  /*5950*/  LOP3.LUT R8, R8, 0x1, RZ, 0x3c, !PT ;  /* 0x0000000108087812 */ /* 0x000fe200078e3cff */
[----:B----4-:R-:W-:Y:S02]  /*5960*/  UIADD3 UR5, UPT, UPT, UR19, 0x390, URZ ;  /* 0x0000039013057890 */ /* 0x010fe4000fffe0ff */
[----:B------:R-:W-:-:S04]  /*5970*/  UISETP.NE.AND UP0, UPT, UR4, 0x2, UPT ;  /* 0x000000020400788c */ /* 0x000fc8000bf05270 */
[----:B------:R-:W-:Y:S02]  /*5980*/  USEL UR6, URZ, 0x1, UP0 ;  /* 0x00000001ff067887 */ /* 0x000fe40008000000 */
[----:B------:R-:W-:Y:S01]  /*5990*/  USEL UR18, UR4, URZ, UP0 ;  /* 0x000000ff04127287 */ /* 0x000fe20008000000 */
[----:B------:R3:W-:Y:S03]  /*59a0*/  UTCBAR [UR5], URZ ;  /* 0x000000ff050073e9 */ /* 0x0007e600080000ff */
[----:B------:R-:W-:Y:S01]  /*59b0*/  LOP3.LUT R9, R9, UR6, RZ, 0x3c, !PT ;  /* 0x0000000609097c12 */ /* 0x000fe2000f8e3cff */
[----:B------:R-:W-:Y:S07]  /*59c0*/  @P2 BRA `(.L_x_111) ;  /* 0xfffffff800f42947 */ /* 0x000fee000383ffff */
[----:B------:R-:W4:Y:S01]  /*59d0*/  S2UR UR6, SR_CgaCtaId ;  /* 0x00000000000679c3 */ /* 0x000f220000008800 */
[----:B------:R-:W-:Y:S01]  /*59e0*/  ELECT P0, URZ, PT ;  /* 0x0000000000ff782f */ /* 0x000fe20003800000 */
[----:B--2---:R-:W-:Y:S01]  /*59f0*/  IMAD.MOV.U32 R0, RZ, RZ, 0x1 ;  /* 0x00000001ff007424 */ /* 0x004fe200078e00ff */
[----:B------:R-:W-:Y:S01]  /*5a00*/  UIADD3 UR14, UPT, UPT, UR14, 0x3a0, URZ ;  /* 0x000003a00e0e7890 */ /* 0x000fe2000fffe0ff */
[----:B------:R-:W-:Y:S01]  /*5a10*/  SHF.L.U32 R3, R9, 0x1f, RZ ;  /* 0x0000001f09037819 */ /* 0x000fe200000006ff */
[----:B------:R-:W-:-:S03]  /*5a20*/  UMOV UR4, 0x40 ;  /* 0x0000004000047882 */ /* 0x000fc60000000000 */
[----:B------:R-:W-:Y:S01]  /*5a30*/  UVIRTCOUNT.DEALLOC.SMPOOL 0x80 ;  /* 0x000000800000784c */ /* 0x000fe20000000000 */
[----:B----4-:R-:W-:Y:S02]  /*5a40*/  ULEA UR6, UR6, UR4, 0x18 ;  /* 0x0000000406067291 */ /* 0x010fe4000f8ec0ff */
[----:B------:R-:W-:-:S07]  /*5a50*/  ULEA UR4, UR18, UR14, 0x3 ;  /* 0x0000000e12047291 */ /* 0x000fce000f8e18ff */
[----:B------:R2:W-:Y:S02]  /*5a60*/  @P0 STS.U8 [UR6+0x1c], R0 ;  /* 0x00001c00ff000988 */ /* 0x0005e40008000006 */
[----:B------:R-:W4:Y:S02]  /*5a70*/  SYNCS.PHASECHK.TRANS64.TRYWAIT P0, [UR4], R3 ;  /* 0x00000003ff0075a7 */ /* 0x000f240008001104 */
[----:B--2-4-:R-:W-:Y:S05]  /*5a80*/  @!P0 BRA `(.L_x_112) ;  /* 0x0000004400908947 */ /* 0x014fea0003800000 */
.L_x_265:
[----:B------:R-:W-:-:S04]  /*5a90*/  UIADD3 UR4, UPT, UPT, UR18, 0x1, URZ ;  /* 0x0000000112047890 */ /* 0x000fc8000fffe0ff */
[----:B------:R-:W-:-:S04]  /*5aa0*/  UISETP.NE.AND UP0, UPT, UR4, 0x2, UPT ;  /* 0x000000020400788c */ /* 0x000fc8000bf05270 */
[----:B---3--:R-:W-:Y:S02]  /*5ab0*/  USEL UR5, URZ, 0x1, UP0 ;  /* 0x00000001ff057887 */ /* 0x008fe40008000000 */
[----:B------:R-:W-:-:S04]  /*5ac0*/  USEL UR4, UR4, URZ, UP0 ;  /* 0x000000ff04047287 */ /* 0x000fc80008000000 */
[----:B------:R-:W-:Y:S01]  /*5ad0*/  ULEA UR4, UR4, UR14, 0x3 ;  /* 0x0000000e04047291 */ /* 0x000fe2000f8e18ff */
[----:B--2---:R-:W-:-:S04]  /*5ae0*/  LOP3.LUT R3, R9, UR5, RZ, 0x3c, !PT ;  /* 0x0000000509037c12 */ /* 0x004fc8000f8e3cff */
[----:B------:R-:W-:-:S04]  /*5af0*/  SHF.L.U32 R3, R3, 0x1f, RZ ;  /* 0x0000001f03037819 */ /* 0x000fc800000006ff */
[----:B------:R-:W2:Y:S02]  /*5b00*/  SYNCS.PHASECHK.TRANS64.TRYWAIT P0, [UR4], R3 ;  /* 0x00000003ff0075a7 */ /* 0x000ea40008001104 */
[----:B--2---:R-:W-:Y:S05]  /*5b10*/  @!P0 BRA `(.L_x_113) ;  /* 0x0000004400848947 */ /* 0x004fea0003800000 */
.L_x_267:
[----:B------:R-:W-:Y:S01]  /*5b20*/  NOP ;  /* 0x0000000000007918 */ /* 0x000fe20000000000 */
[----:B--2---:R-:W2:Y:S01]  /*5b30*/  LDS R0, [UR6+0x14] ;  /* 0x00001406ff007984 */ /* 0x004ea20008000800 */
[----:B------:R-:W-:Y:S01]  /*5b40*/  LOP3.LUT R2, R2, 0xffff, RZ, 0xc0, !PT ;  /* 0x0000ffff02027812 */ /* 0x000fe200078ec0ff */
[----:B------:R-:W-:Y:S02]  /*5b50*/  IMAD.MOV.U32 R3, RZ, RZ, 0xffff ;  /* 0x0000ffffff037424 */ /* 0x000fe400078e00ff */
[----:B------:R-:W-:Y:S01]  /*5b60*/  IMAD.MOV.U32 R5, RZ, RZ, 0x1 ;  /* 0x00000001ff057424 */ /* 0x000fe200078e00ff */
[----:B------:R-:W-:-:S04]  /*5b70*/  SHF.R.U32.HI R2, RZ, 0x5, R2 ;  /* 0x00000005ff027819 */ /* 0x000fc80000011602 */
[-C--:B------:R-:W-:Y:S02]  /*5b80*/  SHF.L.U32 R3, R3, R2.reuse, RZ ;  /* 0x0000000203037219 */ /* 0x080fe400000006ff */
[----:B------:R-:W-:Y:S02]  /*5b90*/  SHF.L.U32 R5, R5, R2, RZ ;  /* 0x0000000205057219 */ /* 0x000fe400000006ff */
[----:B--2---:R-:W-:-:S04]  /*5ba0*/  LOP3.LUT R0, R0, R3, RZ, 0xc0, !PT ;  /* 0x0000000300007212 */ /* 0x004fc800078ec0ff */
[----:B------:R-:W-:-:S13]  /*5bb0*/  ISETP.NE.AND P0, PT, R0, R3, PT ;  /* 0x000000030000720c */ /* 0x000fda0003f05270 */
[----:B------:R-:W-:Y:S05]  /*5bc0*/  @P0 BRA `(.L_x_114) ;  /* 0x00000000005c0947 */ /* 0x000fea0003800000 */
[----:B------:R-:W2:Y:S02]  /*5bd0*/  LDS R0, [UR6+0x18] ;  /* 0x00001806ff007984 */ /* 0x000ea40008000800 */
[----:B--2---:R-:W-:-:S04]  /*5be0*/  LOP3.LUT R0, R0, R5, RZ, 0xc0, !PT ;  /* 0x0000000500007212 */ /* 0x004fc800078ec0ff */
[----:B------:R-:W-:-:S13]  /*5bf0*/  ISETP.NE.AND P0, PT, R0, R5, PT ;  /* 0x000000050000720c */ /* 0x000fda0003f05270 */
[----:B------:R-:W-:Y:S05]  /*5c00*/  @P0 BRA `(.L_x_115) ;  /* 0x0000000000400947 */ /* 0x000fea0003800000 */
[----:B------:R-:W-:Y:S01]  /*5c10*/  R2UR UR4, R3 ;  /* 0x00000000030472ca */ /* 0x000fe200000e0000 */
[----:B------:R-:W2:Y:S01]  /*5c20*/  S2R R2, SR_LANEID ;  /* 0x0000000000027919 */ /* 0x000ea20000000000 */
[----:B------:R-:W-:-:S04]  /*5c30*/  LOP3.LUT R5, RZ, R5, RZ, 0x33, !PT ;  /* 0x00000005ff057212 */ /* 0x000fc800078e33ff */
[----:B------:R-:W3:Y:S07]  /*5c40*/  REDUX UR7, R5 ;  /* 0x00000000050773c4 */ /* 0x000eee0000000000 */
[----:B------:R-:W-:-:S03]  /*5c50*/  ULOP3.LUT UR5, URZ, UR4, URZ, 0x33, !UPT ;  /* 0x00000004ff057292 */ /* 0x000fc6000f8e33ff */
[----:B------:R-:W-:Y:S02]  /*5c60*/  VOTEU.ANY UR4, UPT, PT ;  /* 0x0000000000047886 */ /* 0x000fe400038e0100 */
[----:B------:R-:W-:Y:S01]  /*5c70*/  UFLO.U32 UR4, UR4 ;  /* 0x00000004000472bd */ /* 0x000fe200080e0000 */
[----:B------:R-:W-:-:S04]  /*5c80*/  IMAD.U32 R0, RZ, RZ, UR5 ;  /* 0x00000005ff007e24 */ /* 0x000fc8000f8e00ff */
[----:B------:R-:W4:Y:S02]  /*5c90*/  REDUX UR8, R0 ;  /* 0x00000000000873c4 */ /* 0x000f240000000000 */
[----:B------:R1:W-:Y:S01]  /*5ca0*/  UTCATOMSWS.AND URZ, UR5 ;  /* 0x0000000500ff79e3 */ /* 0x0003e20008000000 */
[----:B--2---:R-:W-:Y:S01]  /*5cb0*/  ISETP.EQ.U32.AND P0, PT, R2, UR4, PT ;  /* 0x0000000402007c0c */ /* 0x004fe2000bf02070 */
[----:B---3--:R-:W-:Y:S02]  /*5cc0*/  IMAD.U32 R2, RZ, RZ, UR7 ;  /* 0x00000007ff027e24 */ /* 0x008fe4000f8e00ff */
[----:B----4-:R-:W-:-:S10]  /*5cd0*/  IMAD.U32 R3, RZ, RZ, UR8 ;  /* 0x00000008ff037e24 */ /* 0x010fd4000f8e00ff */
[----:B------:R2:W-:Y:S04]  /*5ce0*/  @P0 ATOMS.AND RZ, [UR6+0x14], R3 ;  /* 0x00001403ffff098c */ /* 0x0005e8000a800006 */
[----:B------:R2:W-:Y:S01]  /*5cf0*/  @P0 ATOMS.AND RZ, [UR6+0x18], R2 ;  /* 0x00001802ffff098c */ /* 0x0005e2000a800006 */
[----:B-1----:R-:W-:Y:S05]  /*5d00*/  BRA `(.L_x_116) ;  /* 0x0000000000147947 */ /* 0x002fea0003800000 */
.L_x_115:
[----:B------:R-:W-:Y:S02]  /*5d10*/  MOV R2, 0x5d30 ;  /* 0x00005d3000027802 */ /* 0x000fe40000000f00 */
[----:B-1---5:R-:W-:Y:S05]  /*5d20*/  CALL.REL.NOINC `($__internal_0_$__cuda_sm10x_tcgen05_guardrail_trap_col_being_dealloced_not_returned_by_alloc) ;  /* 0x0000004400a47944 */ /* 0x022fea0003c00000 */
[----:B------:R-:W-:Y:S05]  /*5d30*/  BRA `(.L_x_116) ;  /* 0x0000000000087947 */ /* 0x000fea0003800000 */
.L_x_114:
[----:B------:R-:W-:Y:S02]  /*5d40*/  MOV R2, 0x5d60 ;  /* 0x00005d6000027802 */ /* 0x000fe40000000f00 */
[----:B-1---5:R-:W-:Y:S05]  /*5d50*/  CALL.REL.NOINC `($__internal_2_$__cuda_sm10x_tcgen05_guardrail_trap_unallocated_columns_being_dealloced) ;  /* 0x0000004400b07944 */ /* 0x022fea0003c00000 */
.L_x_116:
[----:B------:R-:W-:Y:S01]  /*5d60*/  NOP ;  /* 0x0000000000007918 */ /* 0x000fe20000000000 */
[----:B------:R-:W-:Y:S05]  /*5d70*/  EXIT ;  /* 0x000000000000794d */ /* 0x000fea0003800000 */
.L_x_100:
[----:B------:R-:W-:-:S09]  /*5d80*/  UISETP.NE.OR UP0, UPT, UR18, 0x3, !UP3 ;  /* 0x000000031200788c */ /* 0x000fd2000df05670 */
[----:B------:R-:W-:Y:S05]  /*5d90*/  BRA.U UP0, `(.L_x_117) ;  /* 0x0000000d005c7547 */ /* 0x000fea000b800000 */
[----:B------:R-:W2:Y:S01]  /*5da0*/  LDCU.64 UR4, c[0x0][0x888] ;  /* 0x00011100ff0477ac */ /* 0x000ea20008000a00 */
[----:B------:R-:W3:Y:S01]  /*5db0*/  S2UR UR8, SR_CgaCtaId ;  /* 0x00000000000879c3 */ /* 0x000ee20000008800 */
[----:B------:R-:W-:Y:S01]  /*5dc0*/  HFMA2 R10, -RZ, RZ, 0, 5.9604644775390625e-08 ;  /* 0x00000001ff0a7431 */ /* 0x000fe200000001ff */
[----:B------:R-:W-:Y:S01]  /*5dd0*/  MOV R8, RZ ;  /* 0x000000ff00087202 */ /* 0x000fe20000000f00 */
[----:B------:R-:W4:Y:S01]  /*5de0*/  LDCU UR27, c[0x0][0x370] ;  /* 0x00006e00ff1b77ac */ /* 0x000f220008000800 */
[----:B------:R-:W-:Y:S01]  /*5df0*/  HFMA2 R2, -RZ, RZ, 0, 0.00048828125 ;  /* 0x00001000ff027431 */ /* 0x000fe200000001ff */
[----:B------:R-:W4:Y:S03]  /*5e00*/  LDCU.128 UR28, c[0x0][0xb10] ;  /* 0x00016200ff1c77ac */ /* 0x000f260008000c00 */
[----:B------:R-:W1:Y:S01]  /*5e10*/  LDC.64 R12, c[0x0][0x348] ;  /* 0x0000d200ff0c7b82 */ /* 0x000e620000000a00 */
[----:B------:R-:W3:Y:S01]  /*5e20*/  LDCU UR26, c[0x0][0x374] ;  /* 0x00006e80ff1a77ac */ /* 0x000ee20008000800 */
[----:B------:R-:W3:Y:S01]  /*5e30*/  LDCU.64 UR24, c[0x0][0x890] ;  /* 0x00011200ff1877ac */ /* 0x000ee20008000a00 */
[----:B------:R-:W3:Y:S01]  /*5e40*/  LDCU UR18, c[0x0][0xb0c] ;  /* 0x00016180ff1277ac */ /* 0x000ee20008000800 */
[----:B--2---:R-:W-:Y:S01]  /*5e50*/  UISETP.NE.U32.AND UP0, UPT, UR4, URZ, UPT ;  /* 0x000000ff0400728c */ /* 0x004fe2000bf05070 */
[----:B------:R-:W2:Y:S01]  /*5e60*/  LDCU UR38, c[0x0][0xb20] ;  /* 0x00016400ff2677ac */ /* 0x000ea20008000800 */
[----:B------:R-:W2:Y:S01]  /*5e70*/  LDCU UR4, c[0x0][0xb30] ;  /* 0x00016600ff0477ac */ /* 0x000ea20008000800 */
[----:B------:R-:W-:Y:S01]  /*5e80*/  UMOV UR19, 0x400 ;  /* 0x0000040000137882 */ /* 0x000fe20000000000 */
[----:B----4-:R-:W-:-:S02]  /*5e90*/  UIMAD.WIDE.U32 UR36, UR27, UR28, URZ ;  /* 0x0000001c1b2472a5 */ /* 0x010fc4000f8e00ff */
[----:B---3--:R-:W-:Y:S02]  /*5ea0*/  UIMAD.WIDE.U32 UR6, UR26, UR31, URZ ;  /* 0x0000001f1a0672a5 */ /* 0x008fe4000f8e00ff */
[----:B------:R-:W-:Y:S02]  /*5eb0*/  ULEA UR19, UR8, UR19, 0x18 ;  /* 0x0000001308137291 */ /* 0x000fe4000f8ec0ff */
[----:B------:R-:W-:Y:S02]  /*5ec0*/  USEL UR33, URZ, 0x1, UP6 ;  /* 0x00000001ff217887 */ /* 0x000fe4000b000000 */
[----:B------:R-:W-:Y:S02]  /*5ed0*/  UISETP.NE.U32.AND UP6, UPT, UR24, URZ, UPT ;  /* 0x000000ff1800728c */ /* 0x000fe4000bfc5070 */
[----:B------:R-:W-:Y:S02]  /*5ee0*/  UIADD3 UR34, UPT, UPT, UR19, 0x360, URZ ;  /* 0x0000036013227890 */ /* 0x000fe4000fffe0ff */
[----:B------:R-:W-:-:S02]  /*5ef0*/  UIADD3 UR32, UPT, UPT, UR19, 0x388, URZ ;  /* 0x0000038813207890 */ /* 0x000fc4000fffe0ff */
[----:B------:R-:W-:Y:S02]  /*5f00*/  UISETP.NE.AND.EX UP5, UPT, UR5, URZ, UPT, UP0 ;  /* 0x000000ff0500728c */ /* 0x000fe4000bfa5300 */
[----:B------:R-:W-:Y:S01]  /*5f10*/  UISETP.NE.AND UP0, UPT, UR39, 0x1, UPT ;  /* 0x000000012700788c */ /* 0x000fe2000bf05270 */
[----:B------:R-:W-:Y:S01]  /*5f20*/  UMOV UR36, UR37 ;  /* 0x0000002500247c82 */ /* 0x000fe20008000000 */
[----:B------:R-:W-:Y:S01]  /*5f30*/  UMOV UR35, UR7 ;  /* 0x0000000700237c82 */ /* 0x000fe20008000000 */
[----:B------:R-:W-:Y:S02]  /*5f40*/  UISETP.NE.AND UP0, UPT, UR18, 0x1, UPT ;  /* 0x000000011200788c */ /* 0x000fe4000bf05270 */
[----:B------:R-:W-:Y:S02]  /*5f50*/  UPLOP3.LUT UP1, UPT, UPT, UPT, UPT, 0x40, 0x4 ;  /* 0x000000000004789c */ /* 0x000fe40003f2e870 */
[----:B------:R-:W-:Y:S01]  /*5f60*/  UISETP.GE.AND UP3, UPT, UR39, 0x1, UPT ;  /* 0x000000012700788c */ /* 0x000fe2000bf66270 */
[----:B------:R-:W3:Y:S01]  /*5f70*/  LDCU.64 UR16, c[0x0][0xb28] ;  /* 0x00016500ff1077ac */ /* 0x000ee20008000a00 */
[----:B------:R-:W-:-:S02]  /*5f80*/  UISETP.NE.AND.EX UP6, UPT, UR25, URZ, UPT, UP6 ;  /* 0x000000ff1900728c */ /* 0x000fc4000bfc5360 */
[----:B------:R-:W-:Y:S02]  /*5f90*/  UPRMT UR34, UR8, 0x654, UR34 ;  /* 0x0000065408227896 */ /* 0x000fe40008000022 */
[----:B------:R-:W-:Y:S02]  /*5fa0*/  UPRMT UR32, URZ, 0x654, UR32 ;  /* 0x00000654ff207896 */ /* 0x000fe40008000020 */
[----:B------:R-:W-:Y:S02]  /*5fb0*/  USHF.R.U32.HI UR36, URZ, UR29, UR36 ;  /* 0x0000001dff247299 */ /* 0x000fe40008011624 */
[----:B--2---:R-:W-:Y:S02]  /*5fc0*/  USHF.R.U32.HI UR35, URZ, UR38, UR35 ;  /* 0x00000026ff237299 */ /* 0x004fe40008011623 */
[----:B------:R-:W-:Y:S02]  /*5fd0*/  UISETP.NE.AND UP0, UPT, UR30, 0x1, UPT ;  /* 0x000000011e00788c */ /* 0x000fe4000bf05270 */
[----:B-1----:R-:W-:-:S11]  /*5fe0*/  UISETP.NE.AND UP4, UPT, UR4, 0x1, UPT ;  /* 0x000000010400788c */ /* 0x002fd6000bf85270 */
.L_x_125:
[----:B------:R-:W-:Y:S04]  /*5ff0*/  SHF.L.U32 R3, R8, 0x1f, RZ ;  /* 0x0000001f08037819 */ /* 0x000fe800000006ff */
[----:B-1----:R-:W1:Y:S02]  /*6000*/  SYNCS.PHASECHK.TRANS64.TRYWAIT P0, [UR19+0x380], R3 ;  /* 0x00038003ff0075a7 */ /* 0x002e640008001113 */
[----:B-1----:R-:W-:Y:S05]  /*6010*/  @!P0 BRA `(.L_x_118) ;  /* 0x00000040005c8947 */ /* 0x002fea0003800000 */
.L_x_269:
[----:B------:R-:W2:Y:S01]  /*6020*/  LDS.128 R4, [UR19+0x3c0] ;  /* 0x0003c013ff047984 */ /* 0x000ea20008000c00 */
[----:B------:R-:W-:Y:S01]  /*6030*/  UISETP.GE.AND UP0, UPT, UR39, 0x1, UPT ;  /* 0x000000012700788c */ /* 0x000fe2000bf06270 */
[----:B------:R-:W-:Y:S01]  /*6040*/  @!PT LDS RZ, [RZ] ;  /* 0x00000000fffff984 */ /* 0x000fe20000000800 */
[----:B------:R-:W-:Y:S01]  /*6050*/  @!PT LDS RZ, [RZ] ;  /* 0x00000000fffff984 */ /* 0x000fe20000000800 */
[----:B------:R-:W-:Y:S01]  /*6060*/  @!PT LDS RZ, [RZ] ;  /* 0x00000000fffff984 */ /* 0x000fe20000000800 */
[----:B------:R-:W-:Y:S01]  /*6070*/  @!PT LDS RZ, [RZ] ;  /* 0x00000000fffff984 */ /* 0x000fe20000000800 */
[----:B------:R4:W-:Y:S06]  /*6080*/  MEMBAR.ALL.CTA ;  /* 0x0000000000007992 */ /* 0x0009ec0000008000 */
[----:B----4-:R-:W4:Y:S02]  /*6090*/  FENCE.VIEW.ASYNC.S ;  /* 0x00000000000073c6 */ /* 0x010f240000000000 */
[----:B----4-:R-:W-:Y:S01]  /*60a0*/  SYNCS.ARRIVE.TRANS64.RED.A1T0 RZ, [UR32], RZ ;  /* 0x000000ffffff79a7 */ /* 0x010fe20008100420 */
[----:B--2---:R-:W-:Y:S11]  /*60b0*/  LOP3.LUT P0, RZ, R6, 0x1, RZ, 0xc0, !PT ;  /* 0x0000000106ff7812 */ /* 0x004ff6000780c0ff */
[----:B------:R-:W-:Y:S02]  /*60c0*/  @!UPT UIADD3 URZ, UPT, UPT, URZ, URZ, URZ ;  /* 0x000000fffffff290 */ /* 0x000fe4000fffe0ff */
[----:B------:R-:W-:Y:S01]  /*60d0*/  VOTEU.ANY UP3, P0 ;  /* 0x0000000000ff7886 */ /* 0x000fe20000060100 */
[----:B------:R-:W-:Y:S11]  /*60e0*/  PLOP3.LUT P1, PT, PT, PT, UP3, 0x80, 0x8 ;  /* 0x000000000008781c */ /* 0x000ff60003f2f038 */
[----:B------:R-:W-:Y:S02]  /*60f0*/  @!UPT UIADD3 URZ, UPT, UPT, URZ, URZ, URZ ;  /* 0x000000fffffff290 */ /* 0x000fe4000fffe0ff */
[----:B-1----:R-:W-:Y:S02]  /*6100*/  @P1 MOV R3, R4 ;  /* 0x0000000400031202 */ /* 0x002fe40000000f00 */
[----:B------:R-:W-:Y:S02]  /*6110*/  @P1 LOP3.LUT R0, R5, 0xffff, RZ, 0xc0, !PT ;  /* 0x0000ffff05001812 */ /* 0x000fe400078ec0ff */
[----:B------:R-:W-:Y:S02]  /*6120*/  @P1 R2UR UR5, R3 ;  /* 0x00000000030512ca */ /* 0x000fe400000e0000 */
[----:B------:R-:W-:Y:S11]  /*6130*/  @P1 R2UR UR4, R0 ;  /* 0x00000000000412ca */ /* 0x000ff600000e0000 */
[----:B------:R-:W-:Y:S02]  /*6140*/  @UP3 UMOV UR15, UR5 ;  /* 0x00000005000f3c82 */ /* 0x000fe40008000000 */
[----:B------:R-:W-:Y:S01]  /*6150*/  @UP3 UMOV UR14, UR4 ;  /* 0x00000004000e3c82 */ /* 0x000fe20008000000 */
[----:B------:R-:W-:Y:S05]  /*6160*/  BRA.U !UP0, `(.L_x_119) ;  /* 0x0000000108c07547 */ /* 0x000fea000b800000 */
[----:B------:R-:W-:Y:S02]  /*6170*/  UIMAD.WIDE.U32 UR8, UR14, UR31, URZ ;  /* 0x0000001f0e0872a5 */ /* 0x000fe4000f8e00ff */
[----:B------:R-:W-:Y:S02]  /*6180*/  UP2UR UR22, UPR, URZ, 0x4 ;  /* 0x00000004ff167883 */ /* 0x000fe40008000000 */
[----:B------:R-:W-:Y:S02]  /*6190*/  UISETP.NE.AND UP2, UPT, UR30, 0x1, UPT ;  /* 0x000000011e00788c */ /* 0x000fe4000bf45270 */
[----:B------:R-:W-:Y:S02]  /*61a0*/  UIMAD.WIDE.U32 UR10, UR15, UR28, URZ ;  /* 0x0000001c0f0a72a5 */ /* 0x000fe4000f8e00ff */
[----:B------:R-:W-:Y:S02]  /*61b0*/  USEL UR4, UR26, UR35, !UP2 ;  /* 0x000000231a047287 */ /* 0x000fe4000d000000 */
[----:B------:R-:W-:Y:S02]  /*61c0*/  UISETP.NE.AND UP0, UPT, UR18, 0x1, UPT ;  /* 0x000000011200788c */ /* 0x000fe4000bf05270 */
[----:B------:R-:W-:Y:S02]  /*61d0*/  UP2UR UR23, UPR, URZ, 0x2 ;  /* 0x00000002ff177883 */ /* 0x000fe40008000000 */
[----:B------:R-:W-:Y:S02]  /*61e0*/  UISETP.NE.AND UP1, UPT, UR39, 0x1, UPT ;  /* 0x000000012700788c */ /* 0x000fe4000bf25270 */
[----:B---3--:R-:W-:Y:S02]  /*61f0*/  UIMAD.WIDE.U32 UR12, UR4, UR16, URZ ;  /* 0x00000010040c72a5 */ /* 0x008fe4000f8e00ff */
[----:B------:R-:W-:Y:S01]  /*6200*/  USEL UR7, UR27, UR36, !UP0 ;  /* 0x000000241b077287 */ /* 0x000fe2000c000000 */
[----:B------:R-:W-:Y:S02]  /*6210*/  UMOV UR5, UR9 ;  /* 0x0000000900057c82 */ /* 0x000fe40008000000 */
[----:B------:R-:W-:Y:S02]  /*6220*/  USHF.R.U32.HI UR6, URZ, UR38, UR5 ;  /* 0x00000026ff067299 */ /* 0x000fe40008011605 */
[----:B------:R-:W-:Y:S02]  /*6230*/  UIMAD.WIDE.U32 UR20, UR7, UR16, URZ ;  /* 0x00000010071472a5 */ /* 0x000fe4000f8e00ff */
[----:B------:R-:W-:Y:S02]  /*6240*/  USEL UR6, UR14, UR6, !UP2 ;  /* 0x000000060e067287 */ /* 0x000fe4000d000000 */
[----:B------:R-:W-:Y:S01]  /*6250*/  UISETP.NE.AND UP2, UPT, UR22, URZ, UPT ;  /* 0x000000ff1600728c */ /* 0x000fe2000bf45270 */
[----:B------:R-:W-:Y:S01]  /*6260*/  UMOV UR5, UR11 ;  /* 0x0000000b00057c82 */ /* 0x000fe20008000000 */
[----:B------:R-:W-:Y:S02]  /*6270*/  UIMAD.WIDE.U32 UR10, UR6, UR16, URZ ;  /* 0x00000010060a72a5 */ /* 0x000fe4000f8e00ff */
[----:B------:R-:W-:Y:S03]  /*6280*/  USHF.R.U32.HI UR8, URZ, UR29, UR5 ;  /* 0x0000001dff087299 */ /* 0x000fe60008011605 */
[----:B------:R-:W-:Y:S02]  /*6290*/  UMOV UR5, UR13 ;  /* 0x0000000d00057c82 */ /* 0x000fe40008000000 */
[----:B------:R-:W-:Y:S03]  /*62a0*/  @UP1 USHF.R.U32.HI UR4, URZ, UR17, UR5 ;  /* 0x00000011ff041299 */ /* 0x000fe60008011605 */
[----:B------:R-:W-:Y:S01]  /*62b0*/  UMOV UR5, UR21 ;  /* 0x0000001500057c82 */ /* 0x000fe20008000000 */
[----:B------:R-:W-:Y:S02]  /*62c0*/  UIMAD UR4, UR39, UR4, URZ ;  /* 0x00000004270472a4 */ /* 0x000fe4000f8e02ff */
[----:B------:R-:W-:Y:S02]  /*62d0*/  @UP1 USHF.R.U32.HI UR7, URZ, UR17, UR5 ;  /* 0x00000011ff071299 */ /* 0x000fe40008011605 */
[----:B------:R-:W-:Y:S02]  /*62e0*/  USEL UR5, UR15, UR8, !UP0 ;  /* 0x000000080f057287 */ /* 0x000fe4000c000000 */
[----:B------:R-:W-:Y:S02]  /*62f0*/  UIMAD UR8, UR39, UR7, URZ ;  /* 0x00000007270872a4 */ /* 0x000fe4000f8e02ff */
[----:B------:R-:W-:Y:S03]  /*6300*/  UISETP.GE.AND UP0, UPT, UR6, UR4, UPT ;  /* 0x000000040600728c */ /* 0x000fe6000bf06270 */
[----:B------:R-:W-:Y:S01]  /*6310*/  UMOV UR4, UR11 ;  /* 0x0000000b00047c82 */ /* 0x000fe20008000000 */
[----:B------:R-:W-:Y:S02]  /*6320*/  UISETP.GE.OR UP0, UPT, UR5, UR8, UP0 ;  /* 0x000000080500728c */ /* 0x000fe40008706670 */
[----:B------:R-:W-:Y:S02]  /*6330*/  USHF.R.U32.HI UR4, URZ, UR17, UR4 ;  /* 0x00000011ff047299 */ /* 0x000fe40008011604 */
[----:B------:R-:W-:Y:S02]  /*6340*/  UIMAD.WIDE.U32 UR8, UR5, UR16, URZ ;  /* 0x00000010050872a5 */ /* 0x000fe4000f8e00ff */
[----:B------:R-:W-:Y:S04]  /*6350*/  USEL UR10, UR6, UR4, !UP1 ;  /* 0x00000004060a7287 */ /* 0x000fe8000c800000 */
[----:B------:R-:W-:Y:S01]  /*6360*/  UIADD3 UR11, UPT, UPT, -UR10, URZ, URZ ;  /* 0x000000ff0a0b7290 */ /* 0x000fe2000fffe1ff */
[----:B------:R-:W-:Y:S02]  /*6370*/  @!UP0 UMOV UR4, UR9 ;  /* 0x0000000900048c82 */ /* 0x000fe40008000000 */
[----:B------:R-:W-:Y:S02]  /*6380*/  @!UP0 USHF.R.U32.HI UR4, URZ, UR17, UR4 ;  /* 0x00000011ff048299 */ /* 0x000fe40008011604 */
[----:B------:R-:W-:Y:S02]  /*6390*/  UIMAD UR8, UR39, UR11, UR6 ;  /* 0x0000000b270872a4 */ /* 0x000fe4000f8e0206 */
[----:B------:R-:W-:Y:S02]  /*63a0*/  @!UP0 USEL UR4, UR5, UR4, !UP1 ;  /* 0x0000000405048287 */ /* 0x000fe4000c800000 */
[----:B------:R-:W-:Y:S02]  /*63b0*/  UISETP.NE.AND UP1, UPT, UR23, URZ, UPT ;  /* 0x000000ff1700728c */ /* 0x000fe4000bf25270 */
[----:B------:R-:W-:Y:S02]  /*63c0*/  @!UP0 UIMAD UR8, UR7, UR8, UR4 ;  /* 0x00000008070882a4 */ /* 0x000fe4000f8e0204 */
[----:B------:R-:W-:Y:S02]  /*63d0*/  @!UP0 UIADD3 UR9, UPT, UPT, UR10, -UR4, URZ ;  /* 0x800000040a098290 */ /* 0x000fe4000fffe0ff */
[----:B------:R-:W-:Y:S02]  /*63e0*/  UIADD3 UR4, UPT, UPT, -UR5, URZ, URZ ;  /* 0x000000ff05047290 */ /* 0x000fe4000fffe1ff */
[----:B------:R-:W-:Y:S02]  /*63f0*/  UIADD3 UR7, UPT, UPT, -UR6, URZ, URZ ;  /* 0x000000ff06077290 */ /* 0x000fe4000fffe1ff */
[----:B------:R-:W-:Y:S02]  /*6400*/  @!UP0 UIMAD UR6, UR9, UR39, UR5 ;  /* 0x00000027090682a4 */ /* 0x000fe4000f8e0205 */
[----:B------:R-:W-:Y:S02]  /*6410*/  UIMAD UR15, UR18, UR4, UR15 ;  /* 0x00000004120f72a4 */ /* 0x000fe4000f8e020f */
[----:B------:R-:W-:Y:S01]  /*6420*/  UIMAD UR14, UR30, UR7, UR14 ;  /* 0x000000071e0e72a4 */ /* 0x000fe2000f8e020e */
[----:B------:R-:W-:Y:S02]  /*6430*/  @!UP0 UMOV UR5, UR8 ;  /* 0x0000000800058c82 */ /* 0x000fe40008000000 */
[----:B------:R-:W-:Y:S02]  /*6440*/  UIMAD UR15, UR5, UR18, UR15 ;  /* 0x00000012050f72a4 */ /* 0x000fe4000f8e020f */
[----:B------:R-:W-:Y:S11]  /*6450*/  UIMAD UR14, UR6, UR30, UR14 ;  /* 0x0000001e060e72a4 */ /* 0x000ff6000f8e020e */
[----:B------:R-:W-:Y:S01]  /*6460*/  @!UPT UIADD3 URZ, UPT, UPT, URZ, URZ, URZ ;  /* 0x000000fffffff290 */ /* 0x000fe2000fffe0ff */
.L_x_119:
[----:B------:R-:W1:Y:S01]  /*6470*/  @!UP4 LDCU.128 UR8, c[0x0][0xb10] ;  /* 0x00016200ff08c7ac */ /* 0x000e620008000c00 */
[----:B------:R-:W-:Y:S02]  /*6480*/  ISETP.NE.U32.AND P2, PT, RZ, UR24, PT ;  /* 0x00000018ff007c0c */ /* 0x000fe4000bf45070 */
[----:B------:R-:W-:Y:S02]  /*6490*/  SHF.L.U32 R3, R10, 0x1f, RZ ;  /* 0x0000001f0a037819 */ /* 0x000fe400000006ff */
[----:B------:R-:W-:Y:S01]  /*64a0*/  ISETP.NE.AND.EX P2, PT, RZ, UR25, PT, P2 ;  /* 0x00000019ff007c0c */ /* 0x000fe2000bf45320 */
[----:B------:R-:W2:Y:S01]  /*64b0*/  @!UP4 LDCU UR5, c[0x0][0xb0c] ;  /* 0x00016180ff05c7ac */ /* 0x000ea20008000800 */
[----:B-1----:R-:W-:Y:S07]  /*64c0*/  UIMAD.WIDE.U32 UR6, UR15, UR8, URZ ;  /* 0x000000080f0672a5 */ /* 0x002fee000f8e00ff */
[----:B------:R-:W-:Y:S01]  /*64d0*/  @!UP4 UMOV UR4, UR7 ;  /* 0x000000070004cc82 */ /* 0x000fe20008000000 */
[----:B--2---:R-:W-:Y:S02]  /*64e0*/  @!UP4 UISETP.NE.AND UP0, UPT, UR5, 0x1, UPT ;  /* 0x000000010500c88c */ /* 0x004fe4000bf05270 */
[----:B------:R-:W-:Y:S02]  /*64f0*/  @!UP4 USHF.R.U32.HI UR4, URZ, UR9, UR4 ;  /* 0x00000009ff04c299 */ /* 0x000fe40008011604 */
[----:B------:R-:W-:Y:S02]  /*6500*/  UIMAD.WIDE.U32 UR6, UR14, UR11, URZ ;  /* 0x0000000b0e0672a5 */ /* 0x000fe4000f8e00ff */
[----:B------:R-:W-:Y:S02]  /*6510*/  @!UP4 USEL UR8, UR15, UR4, !UP0 ;  /* 0x000000040f08c287 */ /* 0x000fe4000c000000 */
[----:B------:R-:W-:Y:S03]  /*6520*/  @!UP4 UISETP.NE.AND UP0, UPT, UR10, 0x1, UPT ;  /* 0x000000010a00c88c */ /* 0x000fe6000bf05270 */
[----:B------:R-:W-:Y:S02]  /*6530*/  @!UP4 UMOV UR6, UR7 ;  /* 0x000000070006cc82 */ /* 0x000fe40008000000 */
[----:B------:R-:W1:Y:S02]  /*6540*/  @!UP4 LDCU UR4, c[0x0][0xb20] ;  /* 0x00016400ff04c7ac */ /* 0x000e640008000800 */
[----:B-1----:R-:W-:Y:S04]  /*6550*/  @!UP4 USHF.R.U32.HI UR6, URZ, UR4, UR6 ;  /* 0x00000004ff06c299 */ /* 0x002fe80008011606 */
[----:B------:R-:W-:Y:S04]  /*6560*/  @!UP4 USEL UR6, UR14, UR6, !UP0 ;  /* 0x000000060e06c287 */ /* 0x000fe8000c000000 */
[----:B------:R-:W-:Y:S02]  /*6570*/  @!UP4 UIADD3 UR4, UPT, UPT, -UR8, UR6, URZ ;  /* 0x000000060804c290 */ /* 0x000fe4000fffe1ff */
[----:B------:R-:W-:Y:S02]  /*6580*/  @!UP4 UIADD3 UR6, UPT, UPT, UR8, -UR6, URZ ;  /* 0x800000060806c290 */ /* 0x000fe4000fffe0ff */
[----:B------:R-:W-:Y:S02]  /*6590*/  @!UP4 UIMAD UR15, UR4, UR5, UR15 ;  /* 0x00000005040fc2a4 */ /* 0x000fe4000f8e020f */
[----:B------:R-:W-:Y:S01]  /*65a0*/  @!UP4 UIMAD UR14, UR6, UR10, UR14 ;  /* 0x0000000a060ec2a4 */ /* 0x000fe2000f8e020e */
[----:B------:R-:W-:Y:S11]  /*65b0*/  BRA.U UP1, `(.L_x_120) ;  /* 0x0000000101107547 */ /* 0x000ff6000b800000 */
[----:B------:R-:W-:Y:S04]  /*65c0*/  MOV R0, UR33 ;  /* 0x0000002100007c02 */ /* 0x000fe80008000f00 */
[----:B------:R-:W-:Y:S04]  /*65d0*/  SHF.L.U32 R9, R0, 0x1f, RZ ;  /* 0x0000001f00097819 */ /* 0x000fe800000006ff */
[----:B------:R-:W1:Y:S02]  /*65e0*/  SYNCS.PHASECHK.TRANS64.TRYWAIT P0, [UR19+0x378], R9 ;  /* 0x00037809ff0075a7 */ /* 0x000e640008001113 */
[----:B-1----:R-:W-:Y:S05]  /*65f0*/  @!P0 BRA `(.L_x_121) ;  /* 0x0000003800fc8947 */ /* 0x002fea0003800000 */
.L_x_120:
[----:B------:R-:W-:Y:S05]  /*6600*/  BRA.U !UP6, `(.L_x_122) ;  /* 0x000000010e387547 */ /* 0x000fea000b800000 */
[----:B------:R-:W-:Y:S01]  /*6610*/  UPLOP3.LUT UP2, UPT, UPT, UPT, UP5, 0x80, 0x8 ;  /* 0x000000000008789c */ /* 0x000fe20003f4f050 */
[----:B-1----:R-:W-:Y:S01]  /*6620*/  HFMA2 R0, -RZ, RZ, 0, 5.9604644775390625e-08 ;  /* 0x00000001ff007431 */ /* 0x002fe200000001ff */
[----:B------:R-:W1:Y:S01]  /*6630*/  LDCU.64 UR8, c[0x0][0x358] ;  /* 0x00006b00ff0877ac */ /* 0x000e620008000a00 */
[----:B------:R-:W-:Y:S03]  /*6640*/  IMAD.MOV.U32 R88, RZ, RZ, 0x1 ;  /* 0x00000001ff587424 */ /* 0x000fe600078e00ff */
[----:B------:R-:W-:Y:S05]  /*6650*/  PLOP3.LUT P0, PT, PT, PT, UP2, 0x80, 0x8 ;  /* 0x000000000008781c */ /* 0x000fea0003f0f028 */
[----:B------:R-:W2:Y:S01]  /*6660*/  @UP2 LDCU.64 UR4, c[0x0][0x888] ;  /* 0x00011100ff0427ac */ /* 0x000ea20008000a00 */
[----:B------:R-:W-:Y:S07]  /*6670*/  @UP2 UIMAD UR6, UR45, UR24, URZ ;  /* 0x000000182d0622a4 */ /* 0x000fee000f8e02ff */
[----:B------:R-:W-:Y:S01]  /*6680*/  @!P0 PRMT R88, R0, 0x7610, R88 ;  /* 0x0000761000588816 */ /* 0x000fe20000000058 */
[----:B--2---:R-:W-:Y:S06]  /*6690*/  @UP2 UIMAD.WIDE UR4, UR6, 0x4, UR4 ;  /* 0x00000004060428a5 */ /* 0x004fec000f8e0204 */
[----:B------:R-:W-:Y:S01]  /*66a0*/  IMAD.U32 R14, RZ, RZ, UR4 ;  /* 0x00000004ff0e7e24 */ /* 0x000fe2000f8e00ff */
[----:B------:R-:W-:Y:S04]  /*66b0*/  MOV R15, UR5 ;  /* 0x00000005000f7c02 */ /* 0x000fe80008000f00 */
[----:B------:R-:W2:Y:S01]  /*66c0*/  @!UP2 LDCU UR4, c[0x0][0x880] ;  /* 0x00011000ff04a7ac */ /* 0x000ea20008000800 */
[----:B-1---5:R4:W5:Y:S02]  /*66d0*/  @P0 LDG.E R39, desc[UR8][R14.64] ;  /* 0x000000080e270981 */ /* 0x022964000c1e1900 */
[----:B--2-4-:R-:W-:Y:S07]  /*66e0*/  @!P0 IMAD.U32 R39, RZ, RZ, UR4 ;  /* 0x00000004ff278e24 */ /* 0x014fee000f8e00ff */
.L_x_122:
[----:B-----5:R-:W-:Y:S01]  /*66f0*/  @!P2 FSETP.EQ.AND P0, PT, R39, RZ, PT ;  /* 0x000000ff2700a20b */ /* 0x020fe20003f02000 */
[----:B------:R-:W-:Y:S01]  /*6700*/  @!UPT UIADD3 URZ, UPT, UPT, URZ, URZ, URZ ;  /* 0x000000fffffff290 */ /* 0x000fe2000fffe0ff */
[----:B------:R-:W-:Y:S11]  /*6710*/  @!P2 BRA `(.L_x_123) ;  /* 0x000000000014a947 */ /* 0x000ff60003800000 */
[----:B------:R-:W-:Y:S02]  /*6720*/  LOP3.LUT P2, RZ, R88, 0xff, RZ, 0xc0, !PT ;  /* 0x000000ff58ff7812 */ /* 0x000fe4000784c0ff */
[----:B------:R-:W-:Y:S04]  /*6730*/  PLOP3.LUT P0, PT, PT, PT, UP2, 0x80, 0x8 ;  /* 0x000000000008781c */ /* 0x000fe80003f0f028 */
[----:B------:R-:W-:Y:S07]  /*6740*/  PLOP3.LUT P0, PT, P0, PT, PT, 0x8, 0x80 ;  /* 0x000000000080781c */ /* 0x000fee000070e170 */
[----:B------:R-:W-:Y:S11]  /*6750*/  @P2 FSETP.EQ.AND P0, PT, R39, RZ, PT ;  /* 0x000000ff2700220b */ /* 0x000ff60003f02000 */
[----:B------:R-:W-:Y:S02]  /*6760*/  @!UPT UIADD3 URZ, UPT, UPT, URZ, URZ, URZ ;  /* 0x000000fffffff290 */ /* 0x000fe4000fffe0ff */
.L_x_123:
[----:B------:R-:W2:Y:S01]  /*6770*/  SYNCS.PHASECHK.TRANS64.TRYWAIT P2, [UR19+0x368], R3 ;  /* 0x00036803ff0075a7 */ /* 0x000ea20008041113 */
[----:B------:R-:W-:Y:S04]  /*6780*/  @P1 SHF.R.U32.HI R4, RZ, 0x10, R5 ;  /* 0x00000010ff041819 */ /* 0x000fe80000011605 */
[----:B------:R-:W-:Y:S02]  /*6790*/  @P1 R2UR UR45, R4 ;  /* 0x00000000042d12ca */ /* 0x000fe400000e0000 */
[----:B------:R-:W-:Y:S01]  /*67a0*/  ELECT P1, URZ, PT ;  /* 0x0000000000ff782f */ /* 0x000fe20003820000 */
[----:B------:R-:W-:Y:S01]  /*67b0*/  @!UPT UIADD3 URZ, UPT, UPT, URZ, URZ, URZ ;  /* 0x000000fffffff290 */ /* 0x000fe2000fffe0ff */
[----:B--2---:R-:W-:Y:S11]  /*67c0*/  @!P2 BRA `(.L_x_124) ;  /* 0x0000003800a0a947 */ /* 0x004ff60003800000 */
.L_x_272:
[----:B------:R-:W-:Y:S02]  /*67d0*/  PLOP3.LUT P1, PT, P0, P1, PT, 0xf2, 0x2f ;  /* 0x00000000002f781c */ /* 0x000fe40000723e72 */
[----:B------:R-:W-:Y:S02]  /*67e0*/  R2UR UR40, R90 ;  /* 0x000000005a2872ca */ /* 0x000fe400000e0000 */
[----:B------:R-:W-:Y:S02]  /*67f0*/  R2UR UR37, R91 ;  /* 0x000000005b2572ca */ /* 0x000fe400000e0000 */
[----:B------:R-:W-:Y:S02]  /*6800*/  LOP3.LUT R10, R10, 0x1, RZ, 0x3c, !PT ;  /* 0x000000010a0a7812 */ /* 0x000fe400078e3cff */
[----:B------:R-:W-:Y:S05]  /*6810*/  LOP3.LUT R8, R8, 0x1, RZ, 0x3c, !PT ;  /* 0x0000000108087812 */ /* 0x000fea00078e3cff */
[----:B------:R-:W-:Y:S01]  /*6820*/  VOTEU.ALL UP0, P1 ;  /* 0x0000000000ff7886 */ /* 0x000fe20000800000 */
[----:B-1----:R-:W-:Y:S04]  /*6830*/  @!P1 IADD3 R3, P0, PT, R12, 0x580, RZ ;  /* 0x000005800c039810 */ /* 0x002fe80007f1e0ff */
[----:B------:R-:W1:Y:S01]  /*6840*/  @!UP0 LDCU.128 UR20, c[0x0][0x980] ;  /* 0x00013000ff1487ac */ /* 0x000e620008000c00 */
[----:B------:R-:W-:Y:S01]  /*6850*/  @!P1 IMAD.X R0, RZ, RZ, R13, P0 ;  /* 0x000000ffff009224 */ /* 0x000fe200000e060d */
[----:B------:R-:W2:Y:S01]  /*6860*/  @!UP0 LDCU.64 UR6, c[0x0][0x990] ;  /* 0x00013200ff0687ac */ /* 0x000ea20008000a00 */
[----:B------:R-:W-:Y:S02]  /*6870*/  @!UP0 USHF.L.U32 UR11, UR44, 0x6, URZ ;  /* 0x000000062c0b8899 */ /* 0x000fe400080006ff */
[----:B------:R-:W-:Y:S02]  /*6880*/  @!UP0 USHF.L.U32 UR10, UR46, 0x6, URZ ;  /* 0x000000062e0a8899 */ /* 0x000fe400080006ff */
[----:B-1----:R-:W-:Y:S02]  /*6890*/  UIMAD.WIDE.U32 UR4, UR11, UR21, URZ ;  /* 0x000000150b0472a5 */ /* 0x002fe4000f8e00ff */
[----:B------:R-:W-:Y:S02]  /*68a0*/  @!UP0 UISETP.NE.AND UP1, UPT, UR20, 0x1, UPT ;  /* 0x000000011400888c */ /* 0x000fe4000bf25270 */
[----:B------:R-:W-:Y:S02]  /*68b0*/  @!UP0 UIADD3 UR8, UPT, UPT, UR19, 0x400, URZ ;  /* 0x0000040013088890 */ /* 0x000fe4000fffe0ff */
[----:B------:R-:W-:Y:S02]  /*68c0*/  @!UP0 UIADD3 UR9, UPT, UPT, UR19, 0x360, URZ ;  /* 0x0000036013098890 */ /* 0x000fe4000fffe0ff */
[----:B------:R-:W-:Y:S02]  /*68d0*/  UIADD3 UR46, UPT, UPT, UR14, UR40, URZ ;  /* 0x000000280e2e7290 */ /* 0x000fe4000fffe0ff */
[----:B------:R-:W-:Y:S01]  /*68e0*/  UIADD3 UR44, UPT, UPT, UR15, UR37, URZ ;  /* 0x000000250f2c7290 */ /* 0x000fe2000fffe0ff */
[----:B------:R-:W-:Y:S02]  /*68f0*/  @!UP0 UMOV UR4, UR5 ;  /* 0x0000000500048c82 */ /* 0x000fe40008000000 */
[----:B------:R-:W-:Y:S04]  /*6900*/  @!UP0 USHF.R.U32.HI UR4, URZ, UR22, UR4 ;  /* 0x00000016ff048299 */ /* 0x000fe80008011604 */
[----:B------:R-:W-:Y:S02]  /*6910*/  @!UP0 USEL UR12, UR11, UR4, !UP1 ;  /* 0x000000040b0c8287 */ /* 0x000fe4000c800000 */
[----:B------:R-:W-:Y:S02]  /*6920*/  @!UP0 UISETP.NE.AND UP1, UPT, UR23, 0x1, UPT ;  /* 0x000000011700888c */ /* 0x000fe4000bf25270 */
[----:B--2---:R-:W-:Y:S02]  /*6930*/  UIMAD.WIDE.U32 UR4, UR12, UR6, URZ ;  /* 0x000000060c0472a5 */ /* 0x004fe4000f8e00ff */
[----:B------:R-:W-:Y:S04]  /*6940*/  @!UP0 UPRMT UR6, URZ, 0x40, URZ ;  /* 0x00000040ff068896 */ /* 0x000fe800080000ff */
[----:B------:R-:W-:Y:S01]  /*6950*/  @!UP0 UPRMT UR6, UR6, 0x5410, URZ ;  /* 0x0000541006068896 */ /* 0x000fe200080000ff */
[----:B------:R-:W-:Y:S02]  /*6960*/  @!UP0 UMOV UR4, UR5 ;  /* 0x0000000500048c82 */ /* 0x000fe40008000000 */
[----:B------:R-:W-:Y:S04]  /*6970*/  @!UP0 USHF.R.U32.HI UR4, URZ, UR7, UR4 ;  /* 0x00000007ff048299 */ /* 0x000fe80008011604 */
[----:B------:R-:W-:Y:S02]  /*6980*/  @!UP0 USEL UR13, UR12, UR4, !UP1 ;  /* 0x000000040c0d8287 */ /* 0x000fe4000c800000 */
[----:B------:R-:W-:Y:S02]  /*6990*/  @!UP0 UIADD3 UR4, UPT, UPT, -UR12, URZ, URZ ;  /* 0x000000ff0c048290 */ /* 0x000fe4000fffe1ff */
[----:B------:R-:W-:Y:S02]  /*69a0*/  @!UP0 UIADD3 UR5, UPT, UPT, -UR13, URZ, URZ ;  /* 0x000000ff0d058290 */ /* 0x000fe4000fffe1ff */
[----:B------:R-:W-:Y:S02]  /*69b0*/  @!UP0 UIMAD UR11, UR20, UR4, UR11 ;  /* 0x00000004140b82a4 */ /* 0x000fe4000f8e020b */
[----:B------:R-:W-:Y:S01]  /*69c0*/  @!UP0 UIMAD UR12, UR23, UR5, UR12 ;  /* 0x00000005170c82a4 */ /* 0x000fe2000f8e020c */
[----:B------:R-:W-:Y:S01]  /*69d0*/  @!P1 R2UR UR4, R0 ;  /* 0x00000000000492ca */ /* 0x000fe200000e0000 */
[----:B------:R-:W-:Y:S01]  /*69e0*/  VOTEU.ALL UP0, P1 ;  /* 0x0000000000ff7886 */ /* 0x000fe20000800000 */
[----:B------:R-:W-:Y:S01]  /*69f0*/  @!P1 R2UR UR5, R3 ;  /* 0x00000000030592ca */ /* 0x000fe200000e0000 */
[----:B------:R-:W-:Y:S10]  /*6a00*/  UPLOP3.LUT UP1, UPT, UPT, UPT, UPT, 0x80, 0x8 ;  /* 0x000000000008789c */ /* 0x000ff40003f2f070 */
[----:B------:R-:W-:Y:S02]  /*6a10*/  IMAD.U32 R5, RZ, RZ, UR4 ;  /* 0x00000004ff057e24 */ /* 0x000fe4000f8e00ff */
[----:B------:R-:W-:Y:S03]  /*6a20*/  IMAD.U32 R4, RZ, RZ, UR5 ;  /* 0x00000005ff047e24 */ /* 0x000fe6000f8e00ff */
[----:B------:R-:W-:Y:S02]  /*6a30*/  @!P1 R2UR UR5, R5 ;  /* 0x00000000050592ca */ /* 0x000fe400000e0000 */
[----:B------:R-:W-:Y:S11]  /*6a40*/  @!P1 R2UR UR4, R4 ;  /* 0x00000000040492ca */ /* 0x000ff600000e0000 */
[----:B------:R-:W-:Y:S02]  /*6a50*/  @!UPT UIADD3 URZ, UPT, UPT, URZ, URZ, URZ ;  /* 0x000000fffffff290 */ /* 0x000fe4000fffe0ff */
[----:B------:R1:W-:Y:S01]  /*6a60*/  @!UP0 UTMALDG.4D.IM2COL [UR8], [UR4], UR6 ;  /* 0x00000008040083b4 */ /* 0x0003e20008058006 */
[----:B------:R1:W-:Y:S01]  /*6a70*/  @!P1 SYNCS.ARRIVE.TRANS64.RED.A0TR RZ, [UR19+0x360], R2 ;  /* 0x00036002ffff99a7 */ /* 0x0003e20008300413 */
[----:B------:R-:W-:Y:S01]  /*6a80*/  SYNCS.ARRIVE.TRANS64.RED.A1T0 RZ, [UR34], RZ ;  /* 0x000000ffffff79a7 */ /* 0x000fe20008100422 */
[----:B------:R-:W-:Y:S05]  /*6a90*/  BRA.U UP3, `(.L_x_125) ;  /* 0xfffffff503547547 */ /* 0x000fea000b83ffff */
[----:B------:R-:W-:Y:S07]  /*6aa0*/  MOV R0, UR19 ;  /* 0x0000001300007c02 */ /* 0x000fee0008000f00 */
.L_x_126:
[----:B--2---:R-:W-:-:S04]  /*6ab0*/  SHF.L.U32 R3, R10, 0x1f, RZ ;  /* 0x0000001f0a037819 */ /* 0x004fc800000006ff */
[----:B------:R2:W4:Y:S03]  /*6ac0*/  SYNCS.PHASECHK.TRANS64.TRYWAIT P0, [R0+URZ+0x368], R3 ;  /* 0x00036803000075a7 */ /* 0x00052600080011ff */
[----:B----4-:R-:W-:Y:S05]  /*6ad0*/  @!P0 NANOSLEEP.SYNCS 0x989680 ;  /* 0x009896800000895d */ /* 0x010fea0003900000 */
[----:B------:R-:W4:Y:S02]  /*6ae0*/  @!P0 SYNCS.PHASECHK.TRANS64 P0, [R0+URZ+0x368], R3 ;  /* 0x00036803000085a7 */ /* 0x000f2400080010ff */
[----:B-1-34-:R-:W-:Y:S05]  /*6af0*/  @P0 EXIT ;  /* 0x000000000000094d */ /* 0x01afea0003800000 */
[----:B------:R-:W-:Y:S05]  /*6b00*/  BRA `(.L_x_126) ;  /* 0xfffffffc00e87947 */ /* 0x000fea000383ffff */
.L_x_117:
[----:B------:R-:W-:-:S06]  /*6b10*/  UISETP.GE.AND UP0, UPT, UR18, 0x4, UPT ;  /* 0x000000041200788c */ /* 0x000fcc000bf06270 */
[----:B------:R-:W-:-:S13]  /*6b20*/  PLOP3.LUT P0, PT, PT, PT, UP0, 0x80, 0x8 ;  /* 0x000000000008781c */ /* 0x000fda0003f0f008 */
[----:B-1----:R-:W-:Y:S05]  /*6b30*/  @!P0 EXIT ;  /* 0x000000000000894d */ /* 0x002fea0003800000 */
[----:B------:R-:W1:Y:S08]  /*6b40*/  S2UR UR4, SR_CgaCtaId ;  /* 0x00000000000479c3 */ /* 0x000e700000008800 */
[----:B------:R-:W-:Y:S01]  /*6b50*/  BAR.SYNC.DEFER_BLOCKING 0x6, 0xa0 ;  /* 0x0182800000007b1d */ /* 0x000fe20000010000 */
[C---:B------:R-:W-:Y:S01]  /*6b60*/  IMAD.SHL.U32 R6, R78.reuse, 0x40, RZ ;  /* 0x000000404e067824 */ /* 0x040fe200078e00ff */
[----:B------:R-:W-:Y:S01]  /*6b70*/  CS2R R84, SRZ ;  /* 0x0000000000547805 */ /* 0x000fe2000001ff00 */
[----:B------:R-:W-:-:S02]  /*6b80*/  IMAD.SHL.U32 R3, R78, 0x2, RZ ;  /* 0x000000024e037824 */ /* 0x000fc400078e00ff */
[----:B------:R-:W-:Y:S01]  /*6b90*/  IMAD.SHL.U32 R87, R78, 0x20, RZ ;  /* 0x000000204e577824 */ /* 0x000fe200078e00ff */
[----:B------:R-:W-:Y:S01]  /*6ba0*/  UMOV UR43, 0x400 ;  /* 0x00000400002b7882 */ /* 0x000fe20000000000 */
[----:B------:R-:W-:Y:S01]  /*6bb0*/  LOP3.LUT R4, R6, 0x180, RZ, 0xc0, !PT ;  /* 0x0000018006047812 */ /* 0x000fe200078ec0ff */
[----:B------:R-:W2:Y:S01]  /*6bc0*/  LDC.64 R74, c[0x0][0x888] ;  /* 0x00022200ff4a7b82 */ /* 0x000ea20000000a00 */
[C---:B------:R-:W-:Y:S01]  /*6bd0*/  IMAD.SHL.U32 R5, R78.reuse, 0x10, RZ ;  /* 0x000000104e057824 */ /* 0x040fe200078e00ff */
[----:B------:R-:W-:Y:S01]  /*6be0*/  LOP3.LUT R87, R87, 0xc00, RZ, 0xc0, !PT ;  /* 0x00000c0057577812 */ /* 0x000fe200078ec0ff */
[----:B------:R-:W-:Y:S01]  /*6bf0*/  IMAD.U32 R37, R78, 0x10000, RZ ;  /* 0x000100004e257824 */ /* 0x000fe200078e00ff */
[----:B------:R-:W-:Y:S01]  /*6c00*/  LOP3.LUT R3, R4, 0x20, R3, 0xf8, !PT ;  /* 0x0000002004037812 */ /* 0x000fe200078ef803 */
[----:B------:R-:W-:Y:S01]  /*6c10*/  IMAD.SHL.U32 R4, R78, 0x8, RZ ;  /* 0x000000084e047824 */ /* 0x000fe200078e00ff */
[----:B------:R-:W-:Y:S01]  /*6c20*/  LOP3.LUT R87, R87, 0x40, R6, 0xf8, !PT ;  /* 0x0000004057577812 */ /* 0x000fe200078ef806 */
[----:B------:R-:W-:Y:S01]  /*6c30*/  IMAD.MOV.U32 R36, RZ, RZ, RZ ;  /* 0x000000ffff247224 */ /* 0x000fe200078e00ff */
[----:B------:R-:W3:Y:S01]  /*6c40*/  LDC.64 R76, c[0x0][0x890] ;  /* 0x00022400ff4c7b82 */ /* 0x000ee20000000a00 */
[----:B------:R-:W-:Y:S01]  /*6c50*/  LOP3.LUT R5, R5, 0x20, RZ, 0xc0, !PT ;  /* 0x0000002005057812 */ /* 0x000fe200078ec0ff */
[----:B------:R-:W-:Y:S01]  /*6c60*/  IMAD.MOV.U32 R79, RZ, RZ, RZ ;  /* 0x000000ffff4f7224 */ /* 0x000fe200078e00ff */
[----:B------:R-:W-:Y:S01]  /*6c70*/  LOP3.LUT R4, R3, 0x30, R4, 0x78, !PT ;  /* 0x0000003003047812 */ /* 0x000fe200078e7804 */
[----:B------:R-:W4:Y:S01]  /*6c80*/  LDCU UR53, c[0x0][0x370] ;  /* 0x00006e00ff3577ac */ /* 0x000f220008000800 */
[----:B------:R-:W-:-:S02]  /*6c90*/  LOP3.LUT R87, R87, 0x200, R6, 0xf8, !PT ;  /* 0x0000020057577812 */ /* 0x000fc400078ef806 */
[----:B------:R-:W-:Y:S01]  /*6ca0*/  LOP3.LUT R37, R37, 0x600000, RZ, 0xc0, !PT ;  /* 0x0060000025257812 */ /* 0x000fe200078ec0ff */
[----:B-1----:R-:W-:Y:S01]  /*6cb0*/  ULEA UR43, UR4, UR43, 0x18 ;  /* 0x0000002b042b7291 */ /* 0x002fe2000f8ec0ff */
[----:B------:R-:W1:Y:S01]  /*6cc0*/  LDC.64 R72, c[0x0][0x8b0] ;  /* 0x00022c00ff487b82 */ /* 0x000e620000000a00 */
[----:B------:R-:W-:Y:S01]  /*6cd0*/  LOP3.LUT R87, R87, R4, RZ, 0xfc, !PT ;  /* 0x0000000457577212 */ /* 0x000fe200078efcff */
[----:B------:R-:W1:Y:S01]  /*6ce0*/  LDCU UR42, c[0x0][0xb0c] ;  /* 0x00016180ff2a77ac */ /* 0x000e620008000800 */
[----:B------:R-:W-:-:S03]  /*6cf0*/  UIADD3 UR4, UPT, UPT, UR43, 0x1400, URZ ;  /* 0x000014002b047890 */ /* 0x000fc6000fffe0ff */
[----:B------:R-:W-:Y:S02]  /*6d00*/  VIADD R86, R87, UR43 ;  /* 0x0000002b57567c36 */ /* 0x000fe40008000000 */
[----:B------:R-:W4:Y:S01]  /*6d10*/  LDS R2, [UR43+0x3d0] ;  /* 0x0003d02bff027984 */ /* 0x000f220008000800 */
[----:B------:R-:W1:Y:S01]  /*6d20*/  LDC.64 R70, c[0x0][0x8a8] ;  /* 0x00022a00ff467b82 */ /* 0x000e620000000a00 */
[----:B------:R-:W1:Y:S01]  /*6d30*/  LDCU UR38, c[0x0][0xb30] ;  /* 0x00016600ff2677ac */ /* 0x000e620008000800 */
[----:B------:R-:W-:Y:S01]  /*6d40*/  IADD3 R86, PT, PT, -R5, 0x400, R86 ;  /* 0x0000040005567810 */ /* 0x000fe20007ffe156 */
[----:B------:R-:W-:Y:S01]  /*6d50*/  IMAD.U32 R93, RZ, RZ, UR4 ;  /* 0x00000004ff5d7e24 */ /* 0x000fe2000f8e00ff */
[----:B------:R-:W1:Y:S01]  /*6d60*/  LDCU.64 UR60, c[0x0][0x888] ;  /* 0x00011100ff3c77ac */ /* 0x000e620008000a00 */
[----:B------:R-:W1:Y:S01]  /*6d70*/  LDCU.64 UR40, c[0x0][0xb28] ;  /* 0x00016500ff2877ac */ /* 0x000e620008000a00 */
[----:B------:R-:W1:Y:S01]  /*6d80*/  LDCU.64 UR62, c[0x0][0xa90] ;  /* 0x00015200ff3e77ac */ /* 0x000e620008000a00 */
[----:B------:R-:W1:Y:S01]  /*6d90*/  LDCU.128 UR48, c[0x0][0xb10] ;  /* 0x00016200ff3077ac */ /* 0x000e620008000c00 */
[----:B------:R-:W1:Y:S01]  /*6da0*/  LDCU.128 UR56, c[0x0][0xa80] ;  /* 0x00015000ff3877ac */ /* 0x000e620008000c00 */
[----:B------:R-:W1:Y:S01]  /*6db0*/  LDCU UR52, c[0x0][0x374] ;  /* 0x00006e80ff3477ac */ /* 0x000e620008000800 */
[----:B------:R-:W-:Y:S01]  /*6dc0*/  UIADD3 UR55, UPT, UPT, UR43, 0x400, URZ ;  /* 0x000004002b377890 */ /* 0x000fe2000fffe0ff */
[C---:B----4-:R-:W-:Y:S01]  /*6dd0*/  VIADD R3, R2.reuse, 0x40 ;  /* 0x0000004002037836 */ /* 0x050fe20000000000 */
[----:B------:R-:W-:-:S04]  /*6de0*/  LOP3.LUT R2, R2, 0xffff, RZ, 0xc0, !PT ;  /* 0x0000ffff02027812 */ /* 0x000fc800078ec0ff */
[----:B------:R-:W-:-:S05]  /*6df0*/  LOP3.LUT R3, R3, 0xffff, RZ, 0xc0, !PT ;  /* 0x0000ffff03037812 */ /* 0x000fca00078ec0ff */
[----:B-123--:R4:W-:Y:S02]  /*6e00*/  STL.64 [R1], R2 ;  /* 0x0000000201007387 */ /* 0x00e9e40000100a00 */
.L_x_144:
[----:B----4-:R-:W-:Y:S04]  /*6e10*/  SHF.L.U32 R3, R84, 0x1f, RZ ;  /* 0x0000001f54037819 */ /* 0x010fe800000006ff */
[----:B-1----:R-:W1:Y:S02]  /*6e20*/  SYNCS.PHASECHK.TRANS64.TRYWAIT P0, [UR43+0x380], R3 ;  /* 0x00038003ff0075a7 */ /* 0x002e64000800112b */
[----:B-1----:R-:W-:Y:S05]  /*6e30*/  @!P0 BRA `(.L_x_127) ;  /* 0x00000034001c8947 */ /* 0x002fea0003800000 */
.L_x_274:
[----:B------:R-:W2:Y:S01]  /*6e40*/  LDS.128 R4, [UR43+0x3c0] ;  /* 0x0003c02bff047984 */ /* 0x000ea20008000c00 */
[----:B------:R-:W-:Y:S01]  /*6e50*/  UIADD3 UR4, UPT, UPT, UR43, 0x388, URZ ;  /* 0x000003882b047890 */ /* 0x000fe2000fffe0ff */
[----:B------:R-:W-:Y:S01]  /*6e60*/  IMAD R2, R36, 0x4, R1 ;  /* 0x0000000424027824 */ /* 0x000fe200078e0201 */
[----:B------:R-:W-:Y:S01]  /*6e70*/  UISETP.GE.AND UP0, UPT, UR39, 0x1, UPT ;  /* 0x000000012700788c */ /* 0x000fe2000bf06270 */
[----:B------:R-:W-:Y:S01]  /*6e80*/  @!PT LDS RZ, [RZ] ;  /* 0x00000000fffff984 */ /* 0x000fe20000000800 */
[----:B------:R-:W-:Y:S01]  /*6e90*/  @!PT LDS RZ, [RZ] ;  /* 0x00000000fffff984 */ /* 0x000fe20000000800 */
[----:B------:R-:W-:Y:S01]  /*6ea0*/  @!PT LDS RZ, [RZ] ;  /* 0x00000000fffff984 */ /* 0x000fe20000000800 */
[----:B------:R-:W-:Y:S01]  /*6eb0*/  @!PT LDS RZ, [RZ] ;  /* 0x00000000fffff984 */ /* 0x000fe20000000800 */
[----:B------:R3:W-:Y:S06]  /*6ec0*/  MEMBAR.ALL.CTA ;  /* 0x0000000000007992 */ /* 0x0007ec0000008000 */
[----:B---3--:R-:W3:Y:S01]  /*6ed0*/  FENCE.VIEW.ASYNC.S ;  /* 0x00000000000073c6 */ /* 0x008ee20000000000 */
[----:B------:R-:W-:Y:S09]  /*6ee0*/  UPRMT UR4, URZ, 0x654, UR4 ;  /* 0x00000654ff047896 */ /* 0x000ff20008000004 */
[----:B---3--:R-:W-:Y:S01]  /*6ef0*/  SYNCS.ARRIVE.TRANS64.RED.A1T0 RZ, [UR4], RZ ;  /* 0x000000ffffff79a7 */ /* 0x008fe20008100404 */
[----:B------:R-:W5:Y:S01]  /*6f00*/  LDL R2, [R2] ;  /* 0x0000000002027983 */ /* 0x000f620000100800 */
[----:B--2---:R-:W-:Y:S11]  /*6f10*/  LOP3.LUT P0, RZ, R6, 0x1, RZ, 0xc0, !PT ;  /* 0x0000000106ff7812 */ /* 0x004ff6000780c0ff */
[----:B------:R-:W-:Y:S02]  /*6f20*/  @!UPT UIADD3 URZ, UPT, UPT, URZ, URZ, URZ ;  /* 0x000000fffffff290 */ /* 0x000fe4000fffe0ff */
[----:B------:R-:W-:Y:S01]  /*6f30*/  VOTEU.ANY UP1, P0 ;  /* 0x0000000000ff7886 */ /* 0x000fe20000020100 */
[----:B------:R-:W-:Y:S01]  /*6f40*/  PLOP3.LUT P0, PT, PT, PT, UP1, 0x80, 0x8 ;  /* 0x000000000008781c */ /* 0x000fe20003f0f018 */
[----:B------:R-:W-:Y:S11]  /*6f50*/  UP2UR UR47, UPR, URZ, 0x2 ;  /* 0x00000002ff2f7883 */ /* 0x000ff60008000000 */
[----:B------:R-:W-:Y:S01]  /*6f60*/  @!UPT UIADD3 URZ, UPT, UPT, URZ, URZ, URZ ;  /* 0x000000fffffff290 */ /* 0x000fe2000fffe0ff */
[----:B-1----:R-:W-:Y:S02]  /*6f70*/  @P0 MOV R3, R4 ;  /* 0x0000000400030202 */ /* 0x002fe40000000f00 */
[----:B------:R-:W-:Y:S02]  /*6f80*/  @P0 LOP3.LUT R0, R5, 0xffff, RZ, 0xc0, !PT ;  /* 0x0000ffff05000812 */ /* 0x000fe400078ec0ff */
[----:B------:R-:W-:Y:S02]  /*6f90*/  @P0 R2UR UR5, R3 ;  /* 0x00000000030502ca */ /* 0x000fe400000e0000 */
[----:B------:R-:W-:Y:S11]  /*6fa0*/  @P0 R2UR UR4, R0 ;  /* 0x00000000000402ca */ /* 0x000ff600000e0000 */
[----:B------:R-:W-:Y:S02]  /*6fb0*/  @UP1 UMOV UR37, UR5 ;  /* 0x0000000500251c82 */ /* 0x000fe40008000000 */
[----:B------:R-:W-:Y:S01]  /*6fc0*/  @UP1 UMOV UR36, UR4 ;  /* 0x0000000400241c82 */ /* 0x000fe20008000000 */
[----:B------:R-:W-:Y:S05]  /*6fd0*/  BRA.U !UP0, `(.L_x_128) ;  /* 0x0000000108cc7547 */ /* 0x000fea000b800000 */
[----:B------:R-:W1:Y:S01]  /*6fe0*/  LDCU UR9, c[0x0][0xb20] ;  /* 0x00016400ff0977ac */ /* 0x000e620008000800 */
[----:B------:R-:W-:Y:S02]  /*6ff0*/  UIMAD.WIDE.U32 UR4, UR52, UR51, URZ ;  /* 0x00000033340472a5 */ /* 0x000fe4000f8e00ff */
[----:B------:R-:W-:Y:S02]  /*7000*/  UIMAD.WIDE.U32 UR6, UR53, UR48, URZ ;  /* 0x00000030350672a5 */ /* 0x000fe4000f8e00ff */
[----:B------:R-:W-:Y:S02]  /*7010*/  UIMAD.WIDE.U32 UR10, UR36, UR51, URZ ;  /* 0x00000033240a72a5 */ /* 0x000fe4000f8e00ff */
[----:B------:R-:W-:Y:S02]  /*7020*/  UISETP.NE.AND UP0, UPT, UR50, 0x1, UPT ;  /* 0x000000013200788c */ /* 0x000fe4000bf05270 */
[----:B------:R-:W-:Y:S02]  /*7030*/  UISETP.NE.AND UP1, UPT, UR42, 0x1, UPT ;  /* 0x000000012a00788c */ /* 0x000fe4000bf25270 */
[----:B------:R-:W-:Y:S02]  /*7040*/  UISETP.NE.AND UP2, UPT, UR39, 0x1, UPT ;  /* 0x000000012700788c */ /* 0x000fe4000bf45270 */
[----:B------:R-:W-:Y:S01]  /*7050*/  UIMAD.WIDE.U32 UR12, UR37, UR48, URZ ;  /* 0x00000030250c72a5 */ /* 0x000fe2000f8e00ff */
[----:B------:R-:W-:Y:S01]  /*7060*/  UMOV UR4, UR5 ;  /* 0x0000000500047c82 */ /* 0x000fe20008000000 */
[----:B------:R-:W-:Y:S01]  /*7070*/  UMOV UR6, UR11 ;  /* 0x0000000b00067c82 */ /* 0x000fe20008000000 */
[----:B-1----:R-:W-:Y:S03]  /*7080*/  USHF.R.U32.HI UR8, URZ, UR9, UR4 ;  /* 0x00000009ff087299 */ /* 0x002fe60008011604 */
[----:B------:R-:W-:Y:S02]  /*7090*/  UMOV UR4, UR7 ;  /* 0x0000000700047c82 */ /* 0x000fe40008000000 */
[----:B------:R-:W-:Y:S02]  /*70a0*/  USHF.R.U32.HI UR5, URZ, UR49, UR4 ;  /* 0x00000031ff057299 */ /* 0x000fe40008011604 */
[----:B------:R-:W-:Y:S02]  /*70b0*/  USEL UR4, UR52, UR8, !UP0 ;  /* 0x0000000834047287 */ /* 0x000fe4000c000000 */
[----:B------:R-:W-:Y:S02]  /*70c0*/  USHF.R.U32.HI UR8, URZ, UR9, UR6 ;  /* 0x00000009ff087299 */ /* 0x000fe40008011606 */
[----:B------:R-:W-:Y:S02]  /*70d0*/  UIMAD.WIDE.U32 UR6, UR4, UR40, URZ ;  /* 0x00000028040672a5 */ /* 0x000fe4000f8e00ff */
[----:B------:R-:W-:Y:S02]  /*70e0*/  USEL UR9, UR53, UR5, !UP1 ;  /* 0x0000000535097287 */ /* 0x000fe4000c800000 */
[----:B------:R-:W-:Y:S02]  /*70f0*/  USEL UR8, UR36, UR8, !UP0 ;  /* 0x0000000824087287 */ /* 0x000fe4000c000000 */
[----:B------:R-:W-:Y:S01]  /*7100*/  UIMAD.WIDE.U32 UR10, UR9, UR40, URZ ;  /* 0x00000028090a72a5 */ /* 0x000fe2000f8e00ff */
[----:B------:R-:W-:Y:S01]  /*7110*/  UMOV UR6, UR7 ;  /* 0x0000000700067c82 */ /* 0x000fe20008000000 */
[----:B------:R-:W-:Y:S01]  /*7120*/  UMOV UR5, UR13 ;  /* 0x0000000d00057c82 */ /* 0x000fe20008000000 */
[----:B------:R-:W-:Y:S02]  /*7130*/  @UP2 USHF.R.U32.HI UR4, URZ, UR41, UR6 ;  /* 0x00000029ff042299 */ /* 0x000fe40008011606 */
[----:B------:R-:W-:Y:S02]  /*7140*/  USHF.R.U32.HI UR5, URZ, UR49, UR5 ;  /* 0x00000031ff057299 */ /* 0x000fe40008011605 */
[----:B------:R-:W-:Y:S02]  /*7150*/  UIMAD UR4, UR39, UR4, URZ ;  /* 0x00000004270472a4 */ /* 0x000fe4000f8e02ff */
[----:B------:R-:W-:Y:S02]  /*7160*/  USEL UR5, UR37, UR5, !UP1 ;  /* 0x0000000525057287 */ /* 0x000fe4000c800000 */
[----:B------:R-:W-:Y:S01]  /*7170*/  UISETP.GE.AND UP0, UPT, UR8, UR4, UPT ;  /* 0x000000040800728c */ /* 0x000fe2000bf06270 */
[----:B------:R-:W-:Y:S01]  /*7180*/  UMOV UR6, UR11 ;  /* 0x0000000b00067c82 */ /* 0x000fe20008000000 */
[----:B------:R-:W-:Y:S02]  /*7190*/  UIMAD.WIDE.U32 UR10, UR8, UR40, URZ ;  /* 0x00000028080a72a5 */ /* 0x000fe4000f8e00ff */
[----:B------:R-:W-:Y:S04]  /*71a0*/  @UP2 USHF.R.U32.HI UR9, URZ, UR41, UR6 ;  /* 0x00000029ff092299 */ /* 0x000fe80008011606 */
[----:B------:R-:W-:Y:S01]  /*71b0*/  UIMAD UR6, UR39, UR9, URZ ;  /* 0x00000009270672a4 */ /* 0x000fe2000f8e02ff */
[----:B------:R-:W-:Y:S03]  /*71c0*/  UMOV UR4, UR11 ;  /* 0x0000000b00047c82 */ /* 0x000fe60008000000 */
[----:B------:R-:W-:Y:S02]  /*71d0*/  UISETP.GE.OR UP0, UPT, UR5, UR6, UP0 ;  /* 0x000000060500728c */ /* 0x000fe40008706670 */
[----:B------:R-:W-:Y:S02]  /*71e0*/  USHF.R.U32.HI UR4, URZ, UR41, UR4 ;  /* 0x00000029ff047299 */ /* 0x000fe40008011604 */
[----:B------:R-:W-:Y:S02]  /*71f0*/  UIMAD.WIDE.U32 UR6, UR5, UR40, URZ ;  /* 0x00000028050672a5 */ /* 0x000fe4000f8e00ff */
[----:B------:R-:W-:Y:S02]  /*7200*/  USEL UR11, UR8, UR4, !UP2 ;  /* 0x00000004080b7287 */ /* 0x000fe4000d000000 */
[----:B------:R-:W-:Y:S02]  /*7210*/  UIADD3 UR6, UPT, UPT, -UR5, URZ, URZ ;  /* 0x000000ff05067290 */ /* 0x000fe4000fffe1ff */
[----:B------:R-:W-:Y:S02]  /*7220*/  UIADD3 UR10, UPT, UPT, -UR11, URZ, URZ ;  /* 0x000000ff0b0a7290 */ /* 0x000fe4000fffe1ff */
[----:B------:R-:W-:Y:S02]  /*7230*/  UIMAD UR6, UR42, UR6, UR37 ;  /* 0x000000062a0672a4 */ /* 0x000fe4000f8e0225 */
[----:B------:R-:W-:Y:S01]  /*7240*/  UIMAD UR10, UR39, UR10, UR8 ;  /* 0x0000000a270a72a4 */ /* 0x000fe2000f8e0208 */
[----:B------:R-:W-:Y:S01]  /*7250*/  @!UP0 UMOV UR4, UR7 ;  /* 0x0000000700048c82 */ /* 0x000fe20008000000 */
[----:B------:R-:W-:Y:S02]  /*7260*/  UIADD3 UR7, UPT, UPT, -UR8, URZ, URZ ;  /* 0x000000ff08077290 */ /* 0x000fe4000fffe1ff */
[----:B------:R-:W-:Y:S04]  /*7270*/  @!UP0 USHF.R.U32.HI UR4, URZ, UR41, UR4 ;  /* 0x00000029ff048299 */ /* 0x000fe80008011604 */
[----:B------:R-:W-:Y:S04]  /*7280*/  @!UP0 USEL UR4, UR5, UR4, !UP2 ;  /* 0x0000000405048287 */ /* 0x000fe8000d000000 */
[----:B------:R-:W-:Y:S02]  /*7290*/  @!UP0 UIMAD UR9, UR9, UR10, UR4 ;  /* 0x0000000a090982a4 */ /* 0x000fe4000f8e0204 */
[----:B------:R-:W-:Y:S02]  /*72a0*/  @!UP0 UIADD3 UR10, UPT, UPT, UR11, -UR4, URZ ;  /* 0x800000040b0a8290 */ /* 0x000fe4000fffe0ff */
[----:B------:R-:W-:Y:S02]  /*72b0*/  UIMAD UR4, UR50, UR7, UR36 ;  /* 0x00000007320472a4 */ /* 0x000fe4000f8e0224 */
[----:B------:R-:W-:Y:S03]  /*72c0*/  @!UP0 UIMAD UR8, UR10, UR39, UR5 ;  /* 0x000000270a0882a4 */ /* 0x000fe6000f8e0205 */
[----:B------:R-:W-:Y:S02]  /*72d0*/  @!UP0 UMOV UR5, UR9 ;  /* 0x0000000900058c82 */ /* 0x000fe40008000000 */
[----:B------:R-:W-:Y:S02]  /*72e0*/  UIMAD UR37, UR5, UR42, UR6 ;  /* 0x0000002a052572a4 */ /* 0x000fe4000f8e0206 */
[----:B------:R-:W-:Y:S11]  /*72f0*/  UIMAD UR36, UR8, UR50, UR4 ;  /* 0x00000032082472a4 */ /* 0x000ff6000f8e0204 */
[----:B------:R-:W-:Y:S01]  /*7300*/  @!UPT UIADD3 URZ, UPT, UPT, URZ, URZ, URZ ;  /* 0x000000fffffff290 */ /* 0x000fe2000fffe0ff */
.L_x_128:
[----:B------:R-:W-:Y:S01]  /*7310*/  UISETP.NE.AND UP0, UPT, UR38, 0x1, UPT ;  /* 0x000000012600788c */ /* 0x000fe2000bf05270 */
[----:B------:R-:W-:Y:S04]  /*7320*/  @P0 SHF.R.U32.HI R4, RZ, 0x10, R5 ;  /* 0x00000010ff040819 */ /* 0x000fe80000011605 */
[----:B------:R-:W-:Y:S06]  /*7330*/  @P0 R2UR UR54, R4 ;  /* 0x00000000043602ca */ /* 0x000fec00000e0000 */
[----:B------:R-:W1:Y:S01]  /*7340*/  @!UP0 LDCU.128 UR12, c[0x0][0xb10] ;  /* 0x00016200ff0c87ac */ /* 0x000e620008000c00 */
[----:B------:R-:W2:Y:S01]  /*7350*/  @!UP0 LDCU UR5, c[0x0][0xb0c] ;  /* 0x00016180ff0587ac */ /* 0x000ea20008000800 */
[----:B------:R-:W3:Y:S01]  /*7360*/  @!UP0 LDCU UR10, c[0x0][0xb20] ;  /* 0x00016400ff0a87ac */ /* 0x000ee20008000800 */
[----:B-1----:R-:W-:Y:S02]  /*7370*/  UIMAD.WIDE.U32 UR8, UR37, UR12, URZ ;  /* 0x0000000c250872a5 */ /* 0x002fe4000f8e00ff */
[----:B------:R-:W-:Y:S02]  /*7380*/  UIMAD.WIDE.U32 UR6, UR36, UR15, URZ ;  /* 0x0000000f240672a5 */ /* 0x000fe4000f8e00ff */
[----:B------:R-:W-:Y:S03]  /*7390*/  @!UP0 UISETP.NE.AND UP1, UPT, UR14, 0x1, UPT ;  /* 0x000000010e00888c */ /* 0x000fe6000bf25270 */
[----:B------:R-:W-:Y:S01]  /*73a0*/  @!UP0 UMOV UR4, UR9 ;  /* 0x0000000900048c82 */ /* 0x000fe20008000000 */
[----:B--2---:R-:W-:Y:S02]  /*73b0*/  @!UP0 UISETP.NE.AND UP2, UPT, UR5, 0x1, UPT ;  /* 0x000000010500888c */ /* 0x004fe4000bf45270 */
[----:B------:R-:W-:Y:S01]  /*73c0*/  @!UP0 USHF.R.U32.HI UR4, URZ, UR13, UR4 ;  /* 0x0000000dff048299 */ /* 0x000fe20008011604 */
[----:B------:R-:W-:Y:S02]  /*73d0*/  @!UP0 UMOV UR6, UR7 ;  /* 0x0000000700068c82 */ /* 0x000fe40008000000 */
[----:B---3--:R-:W-:Y:S02]  /*73e0*/  @!UP0 USHF.R.U32.HI UR6, URZ, UR10, UR6 ;  /* 0x0000000aff068299 */ /* 0x008fe40008011606 */
[----:B------:R-:W-:Y:S02]  /*73f0*/  @!UP0 USEL UR7, UR37, UR4, !UP2 ;  /* 0x0000000425078287 */ /* 0x000fe4000d000000 */
[----:B------:R-:W-:Y:S04]  /*7400*/  @!UP0 USEL UR6, UR36, UR6, !UP1 ;  /* 0x0000000624068287 */ /* 0x000fe8000c800000 */
[----:B------:R-:W-:Y:S02]  /*7410*/  @!UP0 UIADD3 UR4, UPT, UPT, -UR7, UR6, URZ ;  /* 0x0000000607048290 */ /* 0x000fe4000fffe1ff */
[----:B------:R-:W-:Y:S02]  /*7420*/  @!UP0 UIADD3 UR6, UPT, UPT, UR7, -UR6, URZ ;  /* 0x8000000607068290 */ /* 0x000fe4000fffe0ff */
[----:B------:R-:W-:Y:S02]  /*7430*/  @!UP0 UIMAD UR37, UR4, UR5, UR37 ;  /* 0x00000005042582a4 */ /* 0x000fe4000f8e0225 */
[----:B------:R-:W-:Y:S02]  /*7440*/  @!UP0 UIMAD UR36, UR6, UR14, UR36 ;  /* 0x0000000e062482a4 */ /* 0x000fe4000f8e0224 */
[----:B------:R-:W-:Y:S09]  /*7450*/  ULOP3.LUT UP0, URZ, UR55, 0x1b0, URZ, 0xc0, !UPT ;  /* 0x000001b037ff7892 */ /* 0x000ff2000f80c0ff */
[----:B------:R-:W-:Y:S05]  /*7460*/  BRA.U !UP0, `(.L_x_129) ;  /* 0x0000000108407547 */ /* 0x000fea000b800000 */
[----:B------:R-:W1:Y:S01]  /*7470*/  LDCU.64 UR8, c[0x4][0x80] ;  /* 0x01001000ff0877ac */ /* 0x000e620008000a00 */
[----:B------:R-:W-:Y:S01]  /*7480*/  MOV R15, 0x0 ;  /* 0x00000000000f7802 */ /* 0x000fe20000000f00 */
[----:B------:R-:W-:Y:S02]  /*7490*/  HFMA2 R12, -RZ, RZ, 0, 5.9604644775390625e-08 ;  /* 0x00000001ff0c7431 */ /* 0x000fe400000001ff */
[----:B------:R-:W-:Y:S02]  /*74a0*/  IMAD.MOV.U32 R8, RZ, RZ, 0x70 ;  /* 0x00000070ff087424 */ /* 0x000fe400078e00ff */
[----:B------:R-:W-:Y:S01]  /*74b0*/  IMAD.MOV.U32 R13, RZ, RZ, RZ ;  /* 0x000000ffff0d7224 */ /* 0x000fe200078e00ff */
[----:B------:R-:W2:Y:S01]  /*74c0*/  LDCU.64 UR6, c[0x4][0x88] ;  /* 0x01001100ff0677ac */ /* 0x000ea20008000a00 */
[----:B------:R-:W3:Y:S01]  /*74d0*/  LDC.64 R14, c[0x4][R15] ;  /* 0x010000000f0e7b82 */ /* 0x000ee20000000a00 */
[----:B------:R-:W4:Y:S01]  /*74e0*/  LDCU.64 UR4, c[0x4][0x8] ;  /* 0x01000100ff0477ac */ /* 0x000f220008000a00 */
[----:B-1----:R-:W-:Y:S01]  /*74f0*/  MOV R5, UR9 ;  /* 0x0000000900057c02 */ /* 0x002fe20008000f00 */
[----:B------:R-:W-:Y:S01]  /*7500*/  IMAD.U32 R4, RZ, RZ, UR8 ;  /* 0x00000008ff047e24 */ /* 0x000fe2000f8e00ff */
[----:B--2---:R-:W-:Y:S01]  /*7510*/  MOV R7, UR7 ;  /* 0x0000000700077c02 */ /* 0x004fe20008000f00 */
[----:B------:R-:W-:Y:S01]  /*7520*/  IMAD.U32 R6, RZ, RZ, UR6 ;  /* 0x00000006ff067e24 */ /* 0x000fe2000f8e00ff */
[----:B----4-:R-:W-:Y:S01]  /*7530*/  MOV R11, UR5 ;  /* 0x00000005000b7c02 */ /* 0x010fe20008000f00 */
[----:B------:R-:W-:Y:S02]  /*7540*/  IMAD.U32 R10, RZ, RZ, UR4 ;  /* 0x00000004ff0a7e24 */ /* 0x000fe4000f8e00ff */
[----:B------:R-:W-:Y:S07]  /*7550*/  LEPC R20, `(.L_x_129) ;  /* 0x000000001014794e */ /* 0x000fee0000000000 */
[----:B---3-5:R-:W-:Y:S05]  /*7560*/  CALL.ABS.NOINC R14 ;  /* 0x000000000e007343 */ /* 0x028fea0003c00000 */
.L_x_129:
[----:B------:R-:W-:Y:S01]  /*7570*/  LOP3.LUT P0, RZ, R93, 0x1b0, RZ, 0xc0, !PT ;  /* 0x000001b05dff7812 */ /* 0x000fe2000780c0ff */
[----:B------:R-:W-:Y:S11]  /*7580*/  BSSY.RECONVERGENT B6, `(.L_x_130) ;  /* 0x0000013000067945 */ /* 0x000ff60003800200 */
[----:B------:R-:W-:Y:S01]  /*7590*/  @!UPT UIADD3 URZ, UPT, UPT, URZ, URZ, URZ ;  /* 0x000000fffffff290 */ /* 0x000fe2000fffe0ff */
[----:B------:R-:W-:Y:S05]  /*75a0*/  @!P0 BRA `(.L_x_131) ;  /* 0x0000000000408947 */ /* 0x000fea0003800000 */
        /* <DEDUP_REMOVED lines=16> */
.L_x_131:
[----:B------:R-:W-:Y:S05]  /*76b0*/  BSYNC.RECONVERGENT B6 ;  /* 0x0000000000067941 */ /* 0x000fea0003800200 */
.L_x_130:
[----:B------:R-:W-:Y:S02]  /*76c0*/  R2UR UR4, R92 ;  /* 0x000000005c0472ca */ /* 0x000fe400000e0000 */
[----:B------:R-:W-:Y:S02]  /*76d0*/  ISETP.NE.U32.AND P3, PT, R76, RZ, PT ;  /* 0x000000ff4c00720c */ /* 0x000fe40003f65070 */
[----:B------:R-:W-:Y:S02]  /*76e0*/  ISETP.NE.U32.AND P4, PT, R72, RZ, PT ;  /* 0x000000ff4800720c */ /* 0x000fe40003f85070 */
[----:B------:R-:W-:Y:S02]  /*76f0*/  ISETP.NE.AND.EX P3, PT, R77, RZ, PT, P3 ;  /* 0x000000ff4d00720c */ /* 0x000fe40003f65330 */
[----:B------:R-:W-:Y:S02]  /*7700*/  PLOP3.LUT P1, PT, PT, PT, PT, 0x8, 0x80 ;  /* 0x000000000080781c */ /* 0x000fe40003f2e170 */
[----:B------:R-:W-:Y:S03]  /*7710*/  ISETP.NE.AND.EX P4, PT, R73, RZ, PT, P4 ;  /* 0x000000ff4900720c */ /* 0x000fe60003f85340 */
[----:B------:R-:W-:Y:S06]  /*7720*/  UISETP.NE.AND UP1, UPT, UR4, URZ, UPT ;  /* 0x000000ff0400728c */ /* 0x000fec000bf25270 */
[----:B------:R-:W-:Y:S05]  /*7730*/  PLOP3.LUT P0, PT, PT, PT, UP1, 0x80, 0x8 ;  /* 0x000000000008781c */ /* 0x000fea0003f0f018 */
[----:B------:R-:W1:Y:S08]  /*7740*/  @UP1 LDCU.64 UR4, c[0x0][0x888] ;  /* 0x00011100ff0417ac */ /* 0x000e700008000a00 */
[----:B------:R-:W-:Y:S01]  /*7750*/  @P0 PLOP3.LUT P1, PT, P3, PT, PT, 0x80, 0x8 ;  /* 0x000000000008081c */ /* 0x000fe20001f2f070 */
[----:B-1----:R-:W-:Y:S04]  /*7760*/  @UP1 UISETP.NE.U32.AND UP0, UPT, UR4, URZ, UPT ;  /* 0x000000ff0400128c */ /* 0x002fe8000bf05070 */
[----:B------:R-:W-:Y:S04]  /*7770*/  @UP1 UISETP.NE.AND.EX UP0, UPT, UR5, URZ, UPT, UP0 ;  /* 0x000000ff0500128c */ /* 0x000fe8000bf05300 */
[----:B------:R-:W-:Y:S01]  /*7780*/  @UP1 USEL UR4, URZ, 0xffffffff, UP0 ;  /* 0xffffffffff041887 */ /* 0x000fe20008000000 */
[----:B------:R-:W-:Y:S11]  /*7790*/  @!P3 BRA `(.L_x_132) ;  /* 0x000000000030b947 */ /* 0x000ff60003800000 */
[----:B------:R-:W-:Y:S01]  /*77a0*/  ISETP.NE.U32.AND P2, PT, R74, RZ, PT ;  /* 0x000000ff4a00720c */ /* 0x000fe20003f45070 */
[----:B------:R-:W1:Y:S01]  /*77b0*/  LDCU.64 UR6, c[0x0][0x358] ;  /* 0x00006b00ff0677ac */ /* 0x000e620008000a00 */
[----:B------:R-:W-:Y:S02]  /*77c0*/  IMAD.MOV.U32 R88, RZ, RZ, 0x1 ;  /* 0x00000001ff587424 */ /* 0x000fe400078e00ff */
[----:B------:R-:W-:Y:S11]  /*77d0*/  ISETP.NE.AND.EX P2, PT, R75, RZ, PT, P2 ;  /* 0x000000ff4b00720c */ /* 0x000ff60003f45320 */
[----:B------:R-:W-:Y:S02]  /*77e0*/  @!UPT UIADD3 URZ, UPT, UPT, URZ, URZ, URZ ;  /* 0x000000fffffff290 */ /* 0x000fe4000fffe0ff */
[----:B------:R-:W2:Y:S01]  /*77f0*/  @P2 LDC.64 R4, c[0x0][0x888] ;  /* 0x00022200ff042b82 */ /* 0x000ea20000000a00 */
[----:B------:R-:W-:Y:S04]  /*7800*/  @P2 IMAD R0, R76, UR45, RZ ;  /* 0x0000002d4c002c24 */ /* 0x000fe8000f8e02ff */
[----:B--2---:R-:W-:Y:S04]  /*7810*/  @P2 IMAD.WIDE R4, R0, 0x4, R4 ;  /* 0x0000000400042825 */ /* 0x004fe800078e0204 */
[----:B------:R-:W-:Y:S01]  /*7820*/  HFMA2 R0, -RZ, RZ, 0, 5.9604644775390625e-08 ;  /* 0x00000001ff007431 */ /* 0x000fe200000001ff */
[----:B-1---5:R1:W5:Y:S04]  /*7830*/  @P2 LDG.E R39, desc[UR6][R4.64] ;  /* 0x0000000604272981 */ /* 0x022368000c1e1900 */
[----:B------:R-:W-:Y:S01]  /*7840*/  @!P2 PRMT R88, R0, 0x7610, R88 ;  /* 0x000076100058a816 */ /* 0x000fe20000000058 */
[----:B-1----:R-:W2:Y:S06]  /*7850*/  @!P2 LDC R39, c[0x0][0x880] ;  /* 0x00022000ff27ab82 */ /* 0x002eac0000000800 */
.L_x_132:
[----:B------:R-:W-:Y:S05]  /*7860*/  @!P4 BRA `(.L_x_133) ;  /* 0x000000000024c947 */ /* 0x000fea0003800000 */
[----:B------:R-:W-:Y:S01]  /*7870*/  ISETP.NE.U32.AND P2, PT, R70, RZ, PT ;  /* 0x000000ff4600720c */ /* 0x000fe20003f45070 */
[----:B------:R-:W1:Y:S03]  /*7880*/  LDCU.64 UR6, c[0x0][0x358] ;  /* 0x00006b00ff0677ac */ /* 0x000e660008000a00 */
[----:B------:R-:W-:Y:S11]  /*7890*/  ISETP.NE.AND.EX P2, PT, R71, RZ, PT, P2 ;  /* 0x000000ff4700720c */ /* 0x000ff60003f45320 */
[----:B------:R-:W-:Y:S02]  /*78a0*/  @!UPT UIADD3 URZ, UPT, UPT, URZ, URZ, URZ ;  /* 0x000000fffffff290 */ /* 0x000fe4000fffe0ff */
[----:B------:R-:W3:Y:S01]  /*78b0*/  @P2 LDC.64 R4, c[0x0][0x8a8] ;  /* 0x00022a00ff042b82 */ /* 0x000ee20000000a00 */
[----:B------:R-:W-:Y:S04]  /*78c0*/  @P2 IMAD R0, R72, UR45, RZ ;  /* 0x0000002d48002c24 */ /* 0x000fe8000f8e02ff */
[----:B---3--:R-:W-:Y:S05]  /*78d0*/  @P2 IMAD.WIDE R4, R0, 0x4, R4 ;  /* 0x0000000400042825 */ /* 0x008fea00078e0204 */
[----:B-1---5:R1:W5:Y:S02]  /*78e0*/  @P2 LDG.E R38, desc[UR6][R4.64] ;  /* 0x0000000604262981 */ /* 0x022364000c1e1900 */
[----:B-1----:R-:W3:Y:S02]  /*78f0*/  @!P2 LDC R38, c[0x0][0x8a0] ;  /* 0x00022800ff26ab82 */ /* 0x002ee40000000800 */
.L_x_133:
[----:B--2--5:R-:W-:Y:S01]  /*7900*/  @P0 FSETP.NEU.AND P4, PT, R39, RZ, PT ;  /* 0x000000ff2700020b */ /* 0x024fe20003f8d000 */
[----:B------:R-:W-:Y:S01]  /*7910*/  IMAD.U32 R0, RZ, RZ, UR4 ;  /* 0x00000004ff007e24 */ /* 0x000fe2000f8e00ff */
[----:B------:R-:W-:Y:S01]  /*7920*/  @P0 LOP3.LUT P2, RZ, R88, 0xff, RZ, 0xc0, !PT ;  /* 0x000000ff58ff0812 */ /* 0x000fe2000784c0ff */
[----:B------:R-:W-:Y:S01]  /*7930*/  BSSY B1, `(.L_x_134) ;  /* 0x0000035000017945 */ /* 0x000fe20003800000 */
[----:B------:R-:W-:Y:S01]  /*7940*/  @P0 SEL R5, RZ, 0xffffffff, P4 ;  /* 0xffffffffff050807 */ /* 0x000fe20002000000 */
[----:B------:R-:W-:Y:S01]  /*7950*/  IMAD.IADD R32, R37, 0x1, R2 ;  /* 0x0000000125207824 */ /* 0x000fe200078e0202 */
[----:B------:R-:W-:Y:S02]  /*7960*/  LEA R80, R36, UR43, 0x3 ;  /* 0x0000002b24507c11 */ /* 0x000fe4000f8e18ff */
[----:B------:R-:W-:Y:S02]  /*7970*/  CS2R R42, SRZ ;  /* 0x00000000002a7805 */ /* 0x000fe4000001ff00 */
[----:B------:R-:W-:Y:S02]  /*7980*/  @P1 SEL R5, R0, R5, !P2 ;  /* 0x0000000500051207 */ /* 0x000fe40005000000 */
[----:B------:R-:W-:Y:S02]  /*7990*/  CS2R R40, SRZ ;  /* 0x0000000000287805 */ /* 0x000fe4000001ff00 */
[----:B------:R-:W-:Y:S02]  /*79a0*/  SHF.L.U32 R3, R85, 0x1f, RZ ;  /* 0x0000001f55037819 */ /* 0x000fe400000006ff */
[----:B------:R-:W-:Y:S02]  /*79b0*/  CS2R R54, SRZ ;  /* 0x0000000000367805 */ /* 0x000fe4000001ff00 */
[----:B------:R-:W-:Y:S02]  /*79c0*/  @P0 LOP3.LUT R5, R5, 0x1, RZ, 0xc0, !PT ;  /* 0x0000000105050812 */ /* 0x000fe400078ec0ff */
[----:B------:R-:W-:Y:S02]  /*79d0*/  CS2R R52, SRZ ;  /* 0x0000000000347805 */ /* 0x000fe4000001ff00 */
[----:B------:R-:W-:Y:S02]  /*79e0*/  PLOP3.LUT P5, PT, PT, PT, PT, 0x8, 0x80 ;  /* 0x000000000080781c */ /* 0x000fe40003fae170 */
[----:B------:R-:W-:Y:S11]  /*79f0*/  ISETP.NE.U32.OR P1, PT, R5, 0x1, !P0 ;  /* 0x000000010500780c */ /* 0x000ff60004725470 */
[----:B------:R-:W-:Y:S02]  /*7a00*/  @!UPT UIADD3 URZ, UPT, UPT, URZ, URZ, URZ ;  /* 0x000000fffffff290 */ /* 0x000fe4000fffe0ff */
[----:B------:R-:W-:Y:S04]  /*7a10*/  @P1 SHF.L.U32 R4, R79, 0x1f, RZ ;  /* 0x0000001f4f041819 */ /* 0x000fe800000006ff */
[----:B------:R-:W1:Y:S01]  /*7a20*/  @P1 SYNCS.PHASECHK.TRANS64.TRYWAIT P0, [UR43+0x360], R4 ;  /* 0x00036004ff0015a7 */ /* 0x000e62000800112b */
[----:B------:R2:W4:Y:S01]  /*7a30*/  SYNCS.PHASECHK.TRANS64.TRYWAIT P4, [R80+URZ+0x390], R3 ;  /* 0x00039003500075a7 */ /* 0x00052200080811ff */
[----:B-1----:R-:W-:Y:S01]  /*7a40*/  @P1 PLOP3.LUT P5, PT, P0, PT, PT, 0x8, 0x80 ;  /* 0x000000000080181c */ /* 0x002fe200007ae170 */
[----:B------:R-:W-:Y:S01]  /*7a50*/  @!UPT UIADD3 URZ, UPT, UPT, URZ, URZ, URZ ;  /* 0x000000fffffff290 */ /* 0x000fe2000fffe0ff */
[----:B--2-4-:R-:W-:Y:S11]  /*7a60*/  @!P1 BRA `(.L_x_135) ;  /* 0x0000000000849947 */ /* 0x014ff60003800000 */
[----:B------:R-:W-:Y:S01]  /*7a70*/  ISETP.NE.U32.AND P0, PT, RZ, UR60, PT ;  /* 0x0000003cff007c0c */ /* 0x000fe2000bf05070 */
[----:B------:R-:W-:Y:S01]  /*7a80*/  BSSY B0, `(.L_x_136) ;  /* 0x0000012000007945 */ /* 0x000fe20003800000 */
[----:B------:R-:W-:Y:S02]  /*7a90*/  FSETP.NEU.AND P2, PT, R39, RZ, PT ;  /* 0x000000ff2700720b */ /* 0x000fe40003f4d000 */
[----:B------:R-:W-:Y:S02]  /*7aa0*/  CS2R R54, SRZ ;  /* 0x0000000000367805 */ /* 0x000fe4000001ff00 */
[----:B------:R-:W-:Y:S02]  /*7ab0*/  ISETP.NE.AND.EX P0, PT, RZ, UR61, PT, P0 ;  /* 0x0000003dff007c0c */ /* 0x000fe4000bf05300 */
[----:B------:R-:W-:Y:S02]  /*7ac0*/  CS2R R52, SRZ ;  /* 0x0000000000347805 */ /* 0x000fe4000001ff00 */
[----:B------:R-:W-:Y:S02]  /*7ad0*/  LOP3.LUT P1, RZ, R88, 0xff, RZ, 0xc0, !PT ;  /* 0x000000ff58ff7812 */ /* 0x000fe4000782c0ff */
[----:B------:R-:W-:Y:S02]  /*7ae0*/  CS2R R42, SRZ ;  /* 0x00000000002a7805 */ /* 0x000fe4000001ff00 */
[----:B------:R-:W-:Y:S02]  /*7af0*/  SEL R0, RZ, 0xffffffff, P2 ;  /* 0xffffffffff007807 */ /* 0x000fe40001000000 */
[----:B------:R-:W-:Y:S02]  /*7b00*/  CS2R R40, SRZ ;  /* 0x0000000000287805 */ /* 0x000fe4000001ff00 */
[----:B------:R-:W-:Y:S04]  /*7b10*/  SEL R5, RZ, 0xffffffff, P0 ;  /* 0xffffffffff057807 */ /* 0x000fe80000000000 */
[----:B------:R-:W-:Y:S04]  /*7b20*/  @P3 SEL R0, R5, R0, !P1 ;  /* 0x0000000005003207 */ /* 0x000fe80004800000 */
[----:B------:R-:W-:Y:S04]  /*7b30*/  LOP3.LUT R0, R0, 0x1, RZ, 0xc0, !PT ;  /* 0x0000000100007812 */ /* 0x000fe800078ec0ff */
[----:B------:R-:W-:Y:S01]  /*7b40*/  ISETP.NE.U32.AND P0, PT, R0, 0x1, PT ;  /* 0x000000010000780c */ /* 0x000fe20003f05070 */
[----:B------:R-:W-:Y:S01]  /*7b50*/  @!UPT UIADD3 URZ, UPT, UPT, URZ, URZ, URZ ;  /* 0x000000fffffff290 */ /* 0x000fe2000fffe0ff */
[----:B------:R-:W-:Y:S11]  /*7b60*/  @!P5 BRA `(.L_x_137) ;  /* 0x00000000000cd947 */ /* 0x000ff60003800000 */
[----:B------:R-:W-:Y:S04]  /*7b70*/  SHF.L.U32 R5, R79, 0x1f, RZ ;  /* 0x0000001f4f057819 */ /* 0x000fe800000006ff */
[----:B------:R-:W1:Y:S02]  /*7b80*/  SYNCS.PHASECHK.TRANS64.TRYWAIT P1, [UR43+0x360], R5 ;  /* 0x00036005ff0075a7 */ /* 0x000e64000802112b */
[----:B-1----:R-:W-:Y:S05]  /*7b90*/  @!P1 BRA `(.L_x_138) ;  /* 0x0000002400dc9947 */ /* 0x002fea0003800000 */
.L_x_137:
[----:B------:R-:W-:Y:S05]  /*7ba0*/  BSYNC B0 ;  /* 0x0000000000007941 */ /* 0x000fea0003800000 */
.L_x_136:
[----:B------:R-:W2:Y:S01]  /*7bb0*/  S2UR UR5, SR_CgaCtaId ;  /* 0x00000000000579c3 */ /* 0x000ea20000008800 */
[----:B------:R4:W1:Y:S01]  /*7bc0*/  @P0 LDS.128 R52, [R87+UR43+0x400] ;  /* 0x0004002b57340984 */ /* 0x0008620008000c00 */
[----:B------:R-:W-:Y:S01]  /*7bd0*/  UIADD3 UR4, UPT, UPT, UR43, 0x368, URZ ;  /* 0x000003682b047890 */ /* 0x000fe2000fffe0ff */
[----:B------:R-:W-:Y:S02]  /*7be0*/  LOP3.LUT R79, R79, 0x1, RZ, 0x3c, !PT ;  /* 0x000000014f4f7812 */ /* 0x000fe400078e3cff */
[----:B------:R4:W1:Y:S01]  /*7bf0*/  @P0 LDS.128 R40, [R86+0x10] ;  /* 0x0000100056280984 */ /* 0x0008620000000c00 */
[----:B------:R-:W-:Y:S01]  /*7c00*/  @!PT LDS RZ, [RZ] ;  /* 0x00000000fffff984 */ /* 0x000fe20000000800 */
[----:B------:R-:W-:Y:S01]  /*7c10*/  @!PT LDS RZ, [RZ] ;  /* 0x00000000fffff984 */ /* 0x000fe20000000800 */
[----:B------:R-:W-:Y:S01]  /*7c20*/  @!PT LDS RZ, [RZ] ;  /* 0x00000000fffff984 */ /* 0x000fe20000000800 */
[----:B------:R-:W-:Y:S01]  /*7c30*/  @!PT LDS RZ, [RZ] ;  /* 0x00000000fffff984 */ /* 0x000fe20000000800 */
[----:B------:R5:W-:Y:S06]  /*7c40*/  MEMBAR.ALL.CTA ;  /* 0x0000000000007992 */ /* 0x000bec0000008000 */
[----:B-----5:R-:W5:Y:S01]  /*7c50*/  FENCE.VIEW.ASYNC.S ;  /* 0x00000000000073c6 */ /* 0x020f620000000000 */
[----:B--2---:R-:W-:Y:S09]  /*7c60*/  UPRMT UR4, UR5, 0x654, UR4 ;  /* 0x0000065405047896 */ /* 0x004ff20008000004 */
[----:B----45:R-:W-:Y:S03]  /*7c70*/  SYNCS.ARRIVE.TRANS64.RED.A1T0 RZ, [UR4], RZ ;  /* 0x000000ffffff79a7 */ /* 0x030fe60008100404 */
.L_x_135:
[----:B------:R-:W-:Y:S05]  /*7c80*/  BSYNC B1 ;  /* 0x0000000000017941 */ /* 0x000fea0003800000 */
.L_x_134:
[----:B-1----:R-:W-:Y:S04]  /*7c90*/  SHF.R.U32.HI R0, RZ, 0x15, R32 ;  /* 0x00000015ff007819 */ /* 0x002fe80000011620 */
[----:B------:R-:W-:Y:S01]  /*7ca0*/  LOP3.LUT P0, RZ, R0, 0x3, R89, 0x48, !PT ;  /* 0x0000000300ff7812 */ /* 0x000fe20007804859 */
[----:B------:R-:W-:Y:S01]  /*7cb0*/  @!UPT UIADD3 URZ, UPT, UPT, URZ, URZ, URZ ;  /* 0x000000fffffff290 */ /* 0x000fe2000fffe0ff */
[----:B------:R-:W-:Y:S11]  /*7cc0*/  @P4 BRA `(.L_x_139) ;  /* 0x0000000000084947 */ /* 0x000ff60003800000 */
[----:B------:R-:W1:Y:S02]  /*7cd0*/  SYNCS.PHASECHK.TRANS64.TRYWAIT P1, [R80+URZ+0x390], R3 ;  /* 0x00039003500075a7 */ /* 0x000e6400080211ff */
[----:B-1----:R-:W-:Y:S05]  /*7ce0*/  @!P1 BRA `(.L_x_140) ;  /* 0x0000002400a09947 */ /* 0x002fea0003800000 */
.L_x_139:
[----:B------:R-:W-:Y:S05]  /*7cf0*/  @!P0 BRA `(.L_x_141) ;  /* 0x0000000000408947 */ /* 0x000fea0003800000 */
[----:B------:R-:W2:Y:S01]  /*7d00*/  LDCU.64 UR8, c[0x4][0x70] ;  /* 0x01000e00ff0877ac */ /* 0x000ea20008000a00 */
[----:B-1----:R-:W-:Y:S01]  /*7d10*/  MOV R3, 0x0 ;  /* 0x0000000000037802 */ /* 0x002fe20000000f00 */
[----:B------:R-:W-:Y:S02]  /*7d20*/  HFMA2 R12, -RZ, RZ, 0, 5.9604644775390625e-08 ;  /* 0x00000001ff0c7431 */ /* 0x000fe400000001ff */
[----:B------:R-:W-:Y:S02]  /*7d30*/  IMAD.MOV.U32 R8, RZ, RZ, 0x192 ;  /* 0x00000192ff087424 */ /* 0x000fe400078e00ff */
[----:B------:R-:W-:Y:S01]  /*7d40*/  IMAD.MOV.U32 R13, RZ, RZ, RZ ;  /* 0x000000ffff0d7224 */ /* 0x000fe200078e00ff */
[----:B------:R-:W1:Y:S01]  /*7d50*/  LDCU.64 UR6, c[0x4][0x78] ;  /* 0x01000f00ff0677ac */ /* 0x000e620008000a00 */
[----:B------:R-:W4:Y:S01]  /*7d60*/  LDC.64 R2, c[0x4][R3] ;  /* 0x0100000003027b82 */ /* 0x000f220000000a00 */
[----:B------:R-:W5:Y:S01]  /*7d70*/  LDCU.64 UR4, c[0x4][0x10] ;  /* 0x01000200ff0477ac */ /* 0x000f620008000a00 */
[----:B--2---:R-:W-:Y:S01]  /*7d80*/  MOV R5, UR9 ;  /* 0x0000000900057c02 */ /* 0x004fe20008000f00 */
[----:B------:R-:W-:Y:S01]  /*7d90*/  IMAD.U32 R4, RZ, RZ, UR8 ;  /* 0x00000008ff047e24 */ /* 0x000fe2000f8e00ff */
[----:B-1----:R-:W-:Y:S01]  /*7da0*/  MOV R7, UR7 ;  /* 0x0000000700077c02 */ /* 0x002fe20008000f00 */
[----:B------:R-:W-:Y:S01]  /*7db0*/  IMAD.U32 R6, RZ, RZ, UR6 ;  /* 0x00000006ff067e24 */ /* 0x000fe2000f8e00ff */
[----:B-----5:R-:W-:Y:S01]  /*7dc0*/  MOV R11, UR5 ;  /* 0x00000005000b7c02 */ /* 0x020fe20008000f00 */
[----:B------:R-:W-:Y:S02]  /*7dd0*/  IMAD.U32 R10, RZ, RZ, UR4 ;  /* 0x00000004ff0a7e24 */ /* 0x000fe4000f8e00ff */
[----:B------:R-:W-:Y:S07]  /*7de0*/  LEPC R20, `(.L_x_141) ;  /* 0x000000001014794e */ /* 0x000fee0000000000 */
[----:B---34-:R-:W-:Y:S05]  /*7df0*/  CALL.ABS.NOINC R2 ;  /* 0x0000000002007343 */ /* 0x018fea0003c00000 */
.L_x_141:
[----:B------:R-:W-:Y:S01]  /*7e00*/  LOP3.LUT P0, RZ, R78, 0x60, RZ, 0xc0, !PT ;  /* 0x000000604eff7812 */ /* 0x000fe2000780c0ff */
[----:B------:R-:W-:Y:S05]  /*7e10*/  WARPSYNC.ALL ;  /* 0x0000000000007948 */ /* 0x000fea0003800000 */
[----:B------:R-:W-:Y:S01]  /*7e20*/  R2UR UR4, R32 ;  /* 0x00000000200472ca */ /* 0x000fe200000e0000 */
[----:B------:R-:W2:Y:S01]  /*7e30*/  S2UR UR6, SR_CgaCtaId ;  /* 0x00000000000679c3 */ /* 0x000ea20000008800 */
[-C--:B------:R-:W-:Y:S01]  /*7e40*/  F2FP.F16.E4M3.UNPACK_B R44, R52.reuse ;  /* 0x00000034ff2c723e */ /* 0x080fe200020006ff */
[----:B------:R-:W-:Y:S01]  /*7e50*/  BSSY.RECONVERGENT B0, `(.L_x_142) ;  /* 0x00000ab000007945 */ /* 0x000fe20003800200 */
[----:B------:R-:W-:Y:S02]  /*7e60*/  F2FP.F16.E4M3.UNPACK_B R52, R52.H1 ;  /* 0x00000034ff34723e */ /* 0x000fe400030006ff */
[-C--:B------:R-:W-:Y:S02]  /*7e70*/  F2FP.F16.E4M3.UNPACK_B R45, R53.reuse ;  /* 0x00000035ff2d723e */ /* 0x080fe400020006ff */
[-C--:B------:R-:W-:Y:S02]  /*7e80*/  F2FP.F16.E4M3.UNPACK_B R57, R40.reuse ;  /* 0x00000028ff39723e */ /* 0x080fe400020006ff */
[----:B------:R-:W-:Y:S01]  /*7e90*/  F2FP.F16.E4M3.UNPACK_B R59, R40.H1 ;  /* 0x00000028ff3b723e */ /* 0x000fe200030006ff */
[--C-:B------:R-:W-:Y:S01]  /*7ea0*/  HADD2.F32 R40, -RZ, R44.reuse.H0_H0 ;  /* 0x2000002cff287230 */ /* 0x100fe20000004100 */
[-C--:B------:R-:W-:Y:S01]  /*7eb0*/  F2FP.F16.E4M3.UNPACK_B R65, R42.reuse ;  /* 0x0000002aff41723e */ /* 0x080fe200020006ff */
[----:B------:R-:W-:Y:S01]  /*7ec0*/  LDTM.16dp32bit_t0_t15.x32 R4, tmem[UR4] ;  /* 0x00000004000479ee */ /* 0x000fe20008a80000 */
[----:B------:R-:W3:Y:S01]  /*7ed0*/  LDTM.16dp32bit_t16_t31.x32 R4, tmem[UR4+0x20] ;  /* 0x00002004000479ee */ /* 0x000ee20008aa0000 */
[----:B------:R-:W-:Y:S01]  /*7ee0*/  F2FP.F16.E4M3.UNPACK_B R68, R42.H1 ;  /* 0x0000002aff44723e */ /* 0x000fe200030006ff */
[----:B------:R-:W-:Y:S01]  /*7ef0*/  NOP ;  /* 0x0000000000007918 */ /* 0x000fe20000000000 */
[----:B------:R-:W-:Y:S01]  /*7f00*/  HADD2.F32 R42, -RZ, R44.H1_H1 ;  /* 0x3000002cff2a7230 */ /* 0x000fe20000004100 */
[----:B------:R-:W-:Y:S01]  /*7f10*/  R2UR UR5, R80 ;  /* 0x00000000500572ca */ /* 0x000fe200000e0000 */
[----:B------:R-:W-:Y:S01]  /*7f20*/  HADD2.F32 R46, -RZ, R45.H1_H1 ;  /* 0x3000002dff2e7230 */ /* 0x000fe20000004100 */
[----:B------:R-:W-:Y:S01]  /*7f30*/  F2FP.F16.E4M3.UNPACK_B R47, R53.H1 ;  /* 0x00000035ff2f723e */ /* 0x000fe200030006ff */
[----:B------:R-:W-:Y:S01]  /*7f40*/  HADD2.F32 R66, -RZ, R65.H1_H1 ;  /* 0x30000041ff427230 */ /* 0x000fe20000004100 */
[-C--:B------:R-:W-:Y:S01]  /*7f50*/  F2FP.F16.E4M3.UNPACK_B R61, R41.reuse ;  /* 0x00000029ff3d723e */ /* 0x080fe200020006ff */
[--C-:B------:R-:W-:Y:S01]  /*7f60*/  HADD2.F32 R44, -RZ, R52.reuse.H1_H1 ;  /* 0x30000034ff2c7230 */ /* 0x100fe20000004100 */
[----:B------:R-:W-:Y:S01]  /*7f70*/  F2FP.F16.E4M3.UNPACK_B R63, R41.H1 ;  /* 0x00000029ff3f723e */ /* 0x000fe200030006ff */
[----:B------:R-:W-:Y:S01]  /*7f80*/  HADD2.F32 R48, -RZ, R47.H1_H1 ;  /* 0x3000002fff307230 */ /* 0x000fe20000004100 */
[-C--:B------:R-:W-:Y:S01]  /*7f90*/  F2FP.F16.E4M3.UNPACK_B R49, R54.reuse ;  /* 0x00000036ff31723e */ /* 0x080fe200020006ff */
[----:B------:R-:W-:Y:S01]  /*7fa0*/  HADD2.F32 R62, -RZ, R61.H1_H1 ;  /* 0x3000003dff3e7230 */ /* 0x000fe20000004100 */
[-C--:B------:R-:W-:Y:S01]  /*7fb0*/  F2FP.F16.E4M3.UNPACK_B R67, R43.reuse ;  /* 0x0000002bff43723e */ /* 0x080fe200020006ff */
[----:B------:R-:W-:Y:S01]  /*7fc0*/  HADD2.F32 R41, -RZ, R52.H0_H0 ;  /* 0x20000034ff297230 */ /* 0x000fe20000004100 */
[----:B------:R-:W-:Y:S01]  /*7fd0*/  F2FP.F16.E4M3.UNPACK_B R69, R43.H1 ;  /* 0x0000002bff45723e */ /* 0x000fe200030006ff */
[----:B------:R-:W-:Y:S01]  /*7fe0*/  UIADD3 UR4, UPT, UPT, UR5, 0x3a0, URZ ;  /* 0x000003a005047890 */ /* 0x000fe2000fffe0ff */
[----:B------:R-:W-:Y:S01]  /*7ff0*/  HADD2.F32 R43, -RZ, R45.H0_H0 ;  /* 0x2000002dff2b7230 */ /* 0x000fe20000004100 */
[----:B------:R-:W-:Y:S01]  /*8000*/  F2FP.F16.E4M3.UNPACK_B R51, R54.H1 ;  /* 0x00000036ff33723e */ /* 0x000fe200030006ff */
[----:B------:R-:W-:Y:S01]  /*8010*/  HADD2.F32 R50, -RZ, R49.H1_H1 ;  /* 0x30000031ff327230 */ /* 0x000fe20000004100 */
[-C--:B------:R-:W-:Y:S01]  /*8020*/  F2FP.F16.E4M3.UNPACK_B R53, R55.reuse ;  /* 0x00000037ff35723e */ /* 0x080fe200020006ff */
[----:B------:R-:W-:Y:S01]  /*8030*/  HADD2.F32 R45, -RZ, R47.H0_H0 ;  /* 0x2000002fff2d7230 */ /* 0x000fe20000004100 */
[----:B------:R-:W-:Y:S01]  /*8040*/  F2FP.F16.E4M3.UNPACK_B R55, R55.H1 ;  /* 0x00000037ff37723e */ /* 0x000fe200030006ff */
[----:B--2---:R-:W-:Y:S01]  /*8050*/  UPRMT UR4, UR6, 0x654, UR4 ;  /* 0x0000065406047896 */ /* 0x004fe20008000004 */
[C---:B---3--:R-:W-:Y:S01]  /*8060*/  FMUL R4, R38.reuse, R4 ;  /* 0x0000000426047220 */ /* 0x048fe20000400000 */
[C---:B------:R-:W-:Y:S01]  /*8070*/  FMUL R5, R38.reuse, R5 ;  /* 0x0000000526057220 */ /* 0x040fe20000400000 */
[C---:B------:R-:W-:Y:S01]  /*8080*/  FMUL R8, R38.reuse, R8 ;  /* 0x0000000826087220 */ /* 0x040fe20000400000 */
[C---:B------:R-:W-:Y:S01]  /*8090*/  FMUL R9, R38.reuse, R9 ;  /* 0x0000000926097220 */ /* 0x040fe20000400000 */
[C---:B------:R-:W-:Y:S01]  /*80a0*/  FFMA R4, R39.reuse, R40, R4 ;  /* 0x0000002827047223 */ /* 0x040fe20000000004 */
[C---:B------:R-:W-:Y:S01]  /*80b0*/  FFMA R5, R39.reuse, R42, R5 ;  /* 0x0000002a27057223 */ /* 0x040fe20000000005 */
[----:B------:R-:W-:Y:S02]  /*80c0*/  HADD2.F32 R47, -RZ, R49.H0_H0 ;  /* 0x20000031ff2f7230 */ /* 0x000fe40000004100 */
[C---:B------:R-:W-:Y:S01]  /*80d0*/  FMUL R12, R38.reuse, R12 ;  /* 0x0000000c260c7220 */ /* 0x040fe20000400000 */
[----:B------:R-:W-:Y:S01]  /*80e0*/  SYNCS.ARRIVE.TRANS64.RED.A1T0 RZ, [UR4], RZ ;  /* 0x000000ffffff79a7 */ /* 0x000fe20008100404 */
[C---:B------:R-:W-:Y:S01]  /*80f0*/  FMUL R13, R38.reuse, R13 ;  /* 0x0000000d260d7220 */ /* 0x040fe20000400000 */
[----:B------:R-:W-:Y:S02]  /*8100*/  HADD2.F32 R54, -RZ, R53.H1_H1 ;  /* 0x30000035ff367230 */ /* 0x000fe40000004100 */
[C---:B------:R-:W-:Y:S01]  /*8110*/  FMUL R16, R38.reuse, R16 ;  /* 0x0000001026107220 */ /* 0x040fe20000400000 */
        /* <DEDUP_REMOVED lines=8> */
[----:B------:R-:W-:Y:S02]  /*81a0*/  HADD2.F32 R40, -RZ, R67.H1_H1 ;  /* 0x30000043ff287230 */ /* 0x000fe40000004100 */
[C---:B------:R-:W-:Y:S01]  /*81b0*/  FMUL R29, R38.reuse, R33 ;  /* 0x00000021261d7220 */ /* 0x040fe20000400000 */
[----:B------:R-:W-:Y:S02]  /*81c0*/  HADD2.F32 R42, -RZ, R69.H1_H1 ;  /* 0x30000045ff2a7230 */ /* 0x000fe40000004100 */
[C---:B------:R-:W-:Y:S01]  /*81d0*/  FMUL R35, R38.reuse, R35 ;  /* 0x0000002326237220 */ /* 0x040fe20000400000 */
[C---:B------:R-:W-:Y:S01]  /*81e0*/  FMUL R6, R38.reuse, R6 ;  /* 0x0000000626067220 */ /* 0x040fe20000400000 */
[C---:B------:R-:W-:Y:S01]  /*81f0*/  FMUL R7, R38.reuse, R7 ;  /* 0x0000000726077220 */ /* 0x040fe20000400000 */
[C---:B------:R-:W-:Y:S01]  /*8200*/  FMUL R10, R38.reuse, R10 ;  /* 0x0000000a260a7220 */ /* 0x040fe20000400000 */
[C---:B------:R-:W-:Y:S01]  /*8210*/  FMUL R11, R38.reuse, R11 ;  /* 0x0000000b260b7220 */ /* 0x040fe20000400000 */
[C---:B------:R-:W-:Y:S01]  /*8220*/  FFMA R6, R39.reuse, R41, R6 ;  /* 0x0000002927067223 */ /* 0x040fe20000000006 */
[C---:B------:R-:W-:Y:S01]  /*8230*/  FFMA R7, R39.reuse, R44, R7 ;  /* 0x0000002c27077223 */ /* 0x040fe20000000007 */
[C---:B------:R-:W-:Y:S01]  /*8240*/  FFMA R8, R39.reuse, R43, R8 ;  /* 0x0000002b27087223 */ /* 0x040fe20000000008 */
[C---:B------:R-:W-:Y:S01]  /*8250*/  FFMA R9, R39.reuse, R46, R9 ;  /* 0x0000002e27097223 */ /* 0x040fe20000000009 */
[----:B------:R-:W-:Y:S02]  /*8260*/  HADD2.F32 R49, -RZ, R51.H0_H0 ;  /* 0x20000033ff317230 */ /* 0x000fe40000004100 */
[----:B------:R-:W-:Y:S01]  /*8270*/  FFMA R10, R39, R45, R10 ;  /* 0x0000002d270a7223 */ /* 0x000fe2000000000a */
[----:B-1----:R-:W-:Y:S01]  /*8280*/  F2FP.SATFINITE.E4M3.F32.PACK_AB_MERGE_C R80, R7, R6, RZ ;  /* 0x000000060750723e */ /* 0x002fe200048070ff */
[C---:B------:R-:W-:Y:S01]  /*8290*/  FFMA R11, R39.reuse, R48, R11 ;  /* 0x00000030270b7223 */ /* 0x040fe2000000000b */
[C---:B------:R-:W-:Y:S01]  /*82a0*/  FFMA R12, R39.reuse, R47, R12 ;  /* 0x0000002f270c7223 */ /* 0x040fe2000000000c */
[----:B------:R-:W-:Y:S01]  /*82b0*/  FFMA R13, R39, R50, R13 ;  /* 0x00000032270d7223 */ /* 0x000fe2000000000d */
[----:B------:R-:W-:Y:S01]  /*82c0*/  F2FP.SATFINITE.E4M3.F32.PACK_AB_MERGE_C R80, R5, R4, R80 ;  /* 0x000000040550723e */ /* 0x000fe20004807050 */
[----:B------:R-:W-:Y:S01]  /*82d0*/  HADD2.F32 R41, -RZ, R67.H0_H0 ;  /* 0x20000043ff297230 */ /* 0x000fe20000004100 */
[----:B------:R-:W-:Y:S01]  /*82e0*/  F2FP.SATFINITE.E4M3.F32.PACK_AB_MERGE_C R81, R11, R10, RZ ;  /* 0x0000000a0b51723e */ /* 0x000fe200048070ff */
[----:B------:R-:W-:Y:S02]  /*82f0*/  HADD2.F32 R52, -RZ, R51.H1_H1 ;  /* 0x30000033ff347230 */ /* 0x000fe40000004100 */
[C---:B------:R-:W-:Y:S01]  /*8300*/  FMUL R14, R38.reuse, R14 ;  /* 0x0000000e260e7220 */ /* 0x040fe20000400000 */
[----:B------:R-:W-:Y:S01]  /*8310*/  HADD2.F32 R51, -RZ, R53.H0_H0 ;  /* 0x20000035ff337230 */ /* 0x000fe20000004100 */
[----:B------:R-:W-:Y:S01]  /*8320*/  F2FP.SATFINITE.E4M3.F32.PACK_AB_MERGE_C R81, R9, R8, R81 ;  /* 0x000000080951723e */ /* 0x000fe20004807051 */
[C---:B------:R-:W-:Y:S01]  /*8330*/  FMUL R15, R38.reuse, R15 ;  /* 0x0000000f260f7220 */ /* 0x040fe20000400000 */
[--C-:B------:R-:W-:Y:S02]  /*8340*/  HADD2.F32 R53, -RZ, R55.reuse.H0_H0 ;  /* 0x20000037ff357230 */ /* 0x100fe40000004100 */
[C---:B------:R-:W-:Y:S01]  /*8350*/  FFMA R14, R39.reuse, R49, R14 ;  /* 0x00000031270e7223 */ /* 0x040fe2000000000e */
[----:B------:R-:W-:Y:S02]  /*8360*/  HADD2.F32 R56, -RZ, R55.H1_H1 ;  /* 0x30000037ff387230 */ /* 0x000fe40000004100 */
[C---:B------:R-:W-:Y:S01]  /*8370*/  FFMA R15, R39.reuse, R52, R15 ;  /* 0x00000034270f7223 */ /* 0x040fe2000000000f */
[C---:B------:R-:W-:Y:S01]  /*8380*/  FFMA R16, R39.reuse, R51, R16 ;  /* 0x0000003327107223 */ /* 0x040fe20000000010 */
[C---:B------:R-:W-:Y:S01]  /*8390*/  FFMA R17, R39.reuse, R54, R17 ;  /* 0x0000003627117223 */ /* 0x040fe20000000011 */
[C---:B------:R-:W-:Y:S01]  /*83a0*/  FMUL R18, R38.reuse, R18 ;  /* 0x0000001226127220 */ /* 0x040fe20000400000 */
[--C-:B------:R-:W-:Y:S02]  /*83b0*/  HADD2.F32 R55, -RZ, R57.reuse.H0_H0 ;  /* 0x20000039ff377230 */ /* 0x100fe40000004100 */
[C---:B------:R-:W-:Y:S01]  /*83c0*/  FMUL R19, R38.reuse, R19 ;  /* 0x0000001326137220 */ /* 0x040fe20000400000 */
[----:B------:R-:W-:Y:S02]  /*83d0*/  HADD2.F32 R57, -RZ, R57.H1_H1 ;  /* 0x30000039ff397230 */ /* 0x000fe40000004100 */
[C---:B------:R-:W-:Y:S01]  /*83e0*/  FFMA R18, R39.reuse, R53, R18 ;  /* 0x0000003527127223 */ /* 0x040fe20000000012 */
[--C-:B------:R-:W-:Y:S02]  /*83f0*/  HADD2.F32 R58, -RZ, R59.reuse.H0_H0 ;  /* 0x2000003bff3a7230 */ /* 0x100fe40000004100 */
[C---:B------:R-:W-:Y:S01]  /*8400*/  FMUL R3, R38.reuse, R22 ;  /* 0x0000001626037220 */ /* 0x040fe20000400000 */
[----:B------:R-:W-:Y:S02]  /*8410*/  HADD2.F32 R60, -RZ, R59.H1_H1 ;  /* 0x3000003bff3c7230 */ /* 0x000fe40000004100 */
[C---:B------:R-:W-:Y:S01]  /*8420*/  FFMA R19, R39.reuse, R56, R19 ;  /* 0x0000003827137223 */ /* 0x040fe20000000013 */
[----:B------:R-:W-:Y:S02]  /*8430*/  HADD2.F32 R59, -RZ, R61.H0_H0 ;  /* 0x2000003dff3b7230 */ /* 0x000fe40000004100 */
[C---:B------:R-:W-:Y:S01]  /*8440*/  FMUL R23, R38.reuse, R23 ;  /* 0x0000001726177220 */ /* 0x040fe20000400000 */
[C---:B------:R-:W-:Y:S01]  /*8450*/  FFMA R0, R39.reuse, R55, R0 ;  /* 0x0000003727007223 */ /* 0x040fe20000000000 */
[C---:B------:R-:W-:Y:S01]  /*8460*/  FFMA R2, R39.reuse, R57, R2 ;  /* 0x0000003927027223 */ /* 0x040fe20000000002 */
[--C-:B------:R-:W-:Y:S02]  /*8470*/  HADD2.F32 R61, -RZ, R63.reuse.H0_H0 ;  /* 0x2000003fff3d7230 */ /* 0x100fe40000004100 */
[C---:B------:R-:W-:Y:S01]  /*8480*/  FFMA R3, R39.reuse, R58, R3 ;  /* 0x0000003a27037223 */ /* 0x040fe20000000003 */
[----:B------:R-:W-:Y:S02]  /*8490*/  HADD2.F32 R64, -RZ, R63.H1_H1 ;  /* 0x3000003fff407230 */ /* 0x000fe40000004100 */
[C---:B------:R-:W-:Y:S01]  /*84a0*/  FMUL R22, R38.reuse, R26 ;  /* 0x0000001a26167220 */ /* 0x040fe20000400000 */
[----:B------:R-:W-:Y:S02]  /*84b0*/  HADD2.F32 R63, -RZ, R65.H0_H0 ;  /* 0x20000041ff3f7230 */ /* 0x000fe40000004100 */
[C---:B------:R-:W-:Y:S01]  /*84c0*/  FFMA R23, R39.reuse, R60, R23 ;  /* 0x0000003c27177223 */ /* 0x040fe20000000017 */
[C---:B------:R-:W-:Y:S01]  /*84d0*/  FMUL R27, R38.reuse, R27 ;  /* 0x0000001b261b7220 */ /* 0x040fe20000400000 */
[C---:B------:R-:W-:Y:S01]  /*84e0*/  FFMA R20, R39.reuse, R59, R20 ;  /* 0x0000003b27147223 */ /* 0x040fe20000000014 */
[C---:B------:R-:W-:Y:S01]  /*84f0*/  FFMA R21, R39.reuse, R62, R21 ;  /* 0x0000003e27157223 */ /* 0x040fe20000000015 */
[--C-:B------:R-:W-:Y:S02]  /*8500*/  HADD2.F32 R65, -RZ, R68.reuse.H0_H0 ;  /* 0x20000044ff417230 */ /* 0x100fe40000004100 */
[C---:B------:R-:W-:Y:S01]  /*8510*/  FFMA R22, R39.reuse, R61, R22 ;  /* 0x0000003d27167223 */ /* 0x040fe20000000016 */
[----:B------:R-:W-:Y:S02]  /*8520*/  HADD2.F32 R68, -RZ, R68.H1_H1 ;  /* 0x30000044ff447230 */ /* 0x000fe40000004100 */
[C---:B------:R-:W-:Y:S01]  /*8530*/  FMUL R26, R38.reuse, R30 ;  /* 0x0000001e261a7220 */ /* 0x040fe20000400000 */
[C---:B------:R-:W-:Y:S01]  /*8540*/  FFMA R27, R39.reuse, R64, R27 ;  /* 0x00000040271b7223 */ /* 0x040fe2000000001b */
[C---:B------:R-:W-:Y:S01]  /*8550*/  FMUL R31, R38.reuse, R31 ;  /* 0x0000001f261f7220 */ /* 0x040fe20000400000 */
[C---:B------:R-:W-:Y:S01]  /*8560*/  FFMA R24, R39.reuse, R63, R24 ;  /* 0x0000003f27187223 */ /* 0x040fe20000000018 */
[C---:B------:R-:W-:Y:S01]  /*8570*/  FFMA R25, R39.reuse, R66, R25 ;  /* 0x0000004227197223 */ /* 0x040fe20000000019 */
[----:B------:R-:W-:Y:S02]  /*8580*/  HADD2.F32 R67, -RZ, R69.H0_H0 ;  /* 0x20000045ff437230 */ /* 0x000fe40000004100 */
[----:B------:R-:W-:Y:S01]  /*8590*/  FMUL R30, R38, R34 ;  /* 0x00000022261e7220 */ /* 0x000fe20000400000 */
[C---:B------:R-:W-:Y:S01]  /*85a0*/  FFMA R26, R39.reuse, R65, R26 ;  /* 0x00000041271a7223 */ /* 0x040fe2000000001a */
[----:B------:R-:W-:Y:S01]  /*85b0*/  FFMA R31, R39, R68, R31 ;  /* 0x00000044271f7223 */ /* 0x000fe2000000001f */
[----:B------:R-:W-:Y:S01]  /*85c0*/  F2FP.SATFINITE.E4M3.F32.PACK_AB_MERGE_C R82, R15, R14, RZ ;  /* 0x0000000e0f52723e */ /* 0x000fe200048070ff */
[----:B------:R-:W-:Y:S01]  /*85d0*/  FFMA R28, R39, R41, R28 ;  /* 0x00000029271c7223 */ /* 0x000fe2000000001c */
[----:B------:R-:W-:Y:S01]  /*85e0*/  F2FP.SATFINITE.E4M3.F32.PACK_AB_MERGE_C R83, R19, R18, RZ ;  /* 0x000000121353723e */ /* 0x000fe200048070ff */
[C---:B------:R-:W-:Y:S01]  /*85f0*/  FFMA R29, R39.reuse, R40, R29 ;  /* 0x00000028271d7223 */ /* 0x040fe2000000001d */
[C---:B------:R-:W-:Y:S01]  /*8600*/  FFMA R30, R39.reuse, R67, R30 ;  /* 0x00000043271e7223 */ /* 0x040fe2000000001e */
[----:B------:R-:W-:Y:S01]  /*8610*/  FFMA R35, R39, R42, R35 ;  /* 0x0000002a27237223 */ /* 0x000fe20000000023 */
[----:B------:R-:W-:Y:S02]  /*8620*/  F2FP.SATFINITE.E4M3.F32.PACK_AB_MERGE_C R82, R13, R12, R82 ;  /* 0x0000000c0d52723e */ /* 0x000fe40004807052 */
[----:B------:R-:W-:Y:S02]  /*8630*/  F2FP.SATFINITE.E4M3.F32.PACK_AB_MERGE_C R83, R17, R16, R83 ;  /* 0x000000101153723e */ /* 0x000fe40004807053 */
[----:B------:R-:W-:Y:S02]  /*8640*/  F2FP.SATFINITE.E4M3.F32.PACK_AB_MERGE_C R33, R23, R3, RZ ;  /* 0x000000031721723e */ /* 0x000fe400048070ff */
[----:B------:R-:W-:Y:S01]  /*8650*/  F2FP.SATFINITE.E4M3.F32.PACK_AB_MERGE_C R34, R27, R22, RZ ;  /* 0x000000161b22723e */ /* 0x000fe200048070ff */
[----:B------:R1:W-:Y:S01]  /*8660*/  STS.128 [R87+UR43+0x1400], R80 ;  /* 0x0014005057007988 */ /* 0x0003e20008000c2b */
[----:B------:R-:W-:Y:S02]  /*8670*/  F2FP.SATFINITE.E4M3.F32.PACK_AB_MERGE_C R46, R31, R26, RZ ;  /* 0x0000001a1f2e723e */ /* 0x000fe400048070ff */
[----:B------:R-:W-:Y:S02]  /*8680*/  F2FP.SATFINITE.E4M3.F32.PACK_AB_MERGE_C R48, R35, R30, RZ ;  /* 0x0000001e2330723e */ /* 0x000fe400048070ff */
[----:B------:R-:W-:Y:S02]  /*8690*/  F2FP.SATFINITE.E4M3.F32.PACK_AB_MERGE_C R32, R2, R0, R33 ;  /* 0x000000000220723e */ /* 0x000fe40004807021 */
[----:B------:R-:W-:Y:S02]  /*86a0*/  F2FP.SATFINITE.E4M3.F32.PACK_AB_MERGE_C R33, R21, R20, R34 ;  /* 0x000000141521723e */ /* 0x000fe40004807022 */
[----:B------:R-:W-:Y:S02]  /*86b0*/  F2FP.SATFINITE.E4M3.F32.PACK_AB_MERGE_C R34, R25, R24, R46 ;  /* 0x000000181922723e */ /* 0x000fe4000480702e */
[----:B------:R-:W-:Y:S02]  /*86c0*/  F2FP.SATFINITE.E4M3.F32.PACK_AB_MERGE_C R35, R29, R28, R48 ;  /* 0x0000001c1d23723e */ /* 0x000fe40004807030 */
[----:B------:R-:W-:Y:S03]  /*86d0*/  IADD3 R46, PT, PT, R36, 0x1, RZ ;  /* 0x00000001242e7810 */ /* 0x000fe60007ffe0ff */
[----:B------:R1:W-:Y:S01]  /*86e0*/  STS.128 [R86+0x1010], R32 ;  /* 0x0010102056007388 */ /* 0x0003e20000000c00 */
[----:B------:R-:W-:Y:S01]  /*86f0*/  @!PT LDS RZ, [RZ] ;  /* 0x00000000fffff984 */ /* 0x000fe20000000800 */
[----:B------:R-:W-:Y:S01]  /*8700*/  @!PT LDS RZ, [RZ] ;  /* 0x00000000fffff984 */ /* 0x000fe20000000800 */
[----:B------:R-:W-:Y:S01]  /*8710*/  @!PT LDS RZ, [RZ] ;  /* 0x00000000fffff984 */ /* 0x000fe20000000800 */
[----:B------:R-:W-:Y:S01]  /*8720*/  @!PT LDS RZ, [RZ] ;  /* 0x00000000fffff984 */ /* 0x000fe20000000800 */
[----:B------:R2:W-:Y:S07]  /*8730*/  MEMBAR.ALL.CTA ;  /* 0x0000000000007992 */ /* 0x0005ee0000008000 */
[----:B--2---:R-:W2:Y:S02]  /*8740*/  FENCE.VIEW.ASYNC.S ;  /* 0x00000000000073c6 */ /* 0x004ea40000000000 */
[----:B--2---:R-:W-:Y:S06]  /*8750*/  BAR.SYNC.DEFER_BLOCKING 0x1, 0x80 ;  /* 0x0042000000007b1d */ /* 0x004fec0000010000 */
[----:B------:R-:W-:Y:S05]  /*8760*/  @P0 BRA `(.L_x_143) ;  /* 0x0000000000640947 */ /* 0x000fea0003800000 */
[----:B------:R-:W-:Y:S02]  /*8770*/  USHF.L.U32 UR10, UR44, 0x6, URZ ;  /* 0x000000062c0a7899 */ /* 0x000fe400080006ff */
[----:B------:R-:W-:Y:S02]  /*8780*/  UISETP.NE.AND UP0, UPT, UR56, 0x1, UPT ;  /* 0x000000013800788c */ /* 0x000fe4000bf05270 */
[----:B------:R-:W-:Y:S01]  /*8790*/  UIMAD.WIDE.U32 UR4, UR10, UR57, URZ ;  /* 0x000000390a0472a5 */ /* 0x000fe2000f8e00ff */
[----:B------:R-:W2:Y:S01]  /*87a0*/  LDCU.64 UR14, c[0x0][0x348] ;  /* 0x00006900ff0e77ac */ /* 0x000ea20008000a00 */
[----:B------:R-:W-:Y:S02]  /*87b0*/  UIADD3 UR6, UPT, UPT, UR43, 0x1400, URZ ;  /* 0x000014002b067890 */ /* 0x000fe4000fffe0ff */
[----:B------:R-:W-:Y:S02]  /*87c0*/  UISETP.NE.AND UP1, UPT, UR59, 0x1, UPT ;  /* 0x000000013b00788c */ /* 0x000fe4000bf25270 */
[----:B------:R-:W-:Y:S02]  /*87d0*/  USHF.L.U32 UR9, UR46, 0x6, URZ ;  /* 0x000000062e097899 */ /* 0x000fe400080006ff */
[----:B------:R-:W-:Y:S01]  /*87e0*/  MOV R93, UR6 ;  /* 0x00000006005d7c02 */ /* 0x000fe20008000f00 */
[----:B------:R-:W-:Y:S02]  /*87f0*/  UMOV UR4, UR5 ;  /* 0x0000000500047c82 */ /* 0x000fe40008000000 */
[----:B------:R-:W-:Y:S01]  /*8800*/  USHF.R.U32.HI UR4, URZ, UR58, UR4 ;  /* 0x0000003aff047299 */ /* 0x000fe20008011604 */
[----:B------:R-:W-:Y:S03]  /*8810*/  R2UR UR8, R93 ;  /* 0x000000005d0872ca */ /* 0x000fe600000e0000 */
[----:B------:R-:W-:Y:S04]  /*8820*/  USEL UR11, UR10, UR4, !UP0 ;  /* 0x000000040a0b7287 */ /* 0x000fe8000c000000 */
[----:B------:R-:W-:Y:S07]  /*8830*/  UIMAD.WIDE.U32 UR4, UR11, UR62, URZ ;  /* 0x0000003e0b0472a5 */ /* 0x000fee000f8e00ff */
[----:B------:R-:W-:Y:S02]  /*8840*/  UMOV UR4, UR5 ;  /* 0x0000000500047c82 */ /* 0x000fe40008000000 */
[----:B------:R-:W-:Y:S02]  /*8850*/  USHF.R.U32.HI UR5, URZ, UR63, UR4 ;  /* 0x0000003fff057299 */ /* 0x000fe40008011604 */
[----:B--2---:R-:W-:Y:S02]  /*8860*/  UIADD3 UR4, UP0, UPT, UR14, 0x680, URZ ;  /* 0x000006800e047890 */ /* 0x004fe4000ff1e0ff */
[----:B------:R-:W-:Y:S02]  /*8870*/  USEL UR12, UR11, UR5, !UP1 ;  /* 0x000000050b0c7287 */ /* 0x000fe4000c800000 */
[----:B------:R-:W-:Y:S02]  /*8880*/  UIADD3 UR5, UPT, UPT, -UR11, URZ, URZ ;  /* 0x000000ff0b057290 */ /* 0x000fe4000fffe1ff */
[----:B------:R-:W-:Y:S02]  /*8890*/  UIADD3 UR6, UPT, UPT, -UR12, URZ, URZ ;  /* 0x000000ff0c067290 */ /* 0x000fe4000fffe1ff */
[----:B------:R-:W-:Y:S02]  /*88a0*/  UIMAD UR10, UR56, UR5, UR10 ;  /* 0x00000005380a72a4 */ /* 0x000fe4000f8e020a */
[----:B------:R-:W-:Y:S02]  /*88b0*/  UIMAD UR11, UR59, UR6, UR11 ;  /* 0x000000063b0b72a4 */ /* 0x000fe4000f8e020b */
[----:B------:R-:W-:Y:S09]  /*88c0*/  UIADD3.X UR5, UPT, UPT, URZ, UR15, URZ, UP0, !UPT ;  /* 0x0000000fff057290 */ /* 0x000ff200087fe4ff */
[----:B------:R2:W-:Y:S01]  /*88d0*/  UTMASTG.4D.IM2COL [UR8], [UR4] ;  /* 0x00000008040073b5 */ /* 0x0005e20008058000 */
[----:B------:R0:W-:Y:S01]  /*88e0*/  UTMACMDFLUSH ;  /* 0x00000000000079b7 */ /* 0x0001e20000000000 */
[----:B--2---:R-:W-:Y:S04]  /*88f0*/  DEPBAR.LE SB0, 0x0 ;  /* 0x000080000000791a */ /* 0x004fe80000000000 */
.L_x_143:
[----:B------:R-:W-:Y:S05]  /*8900*/  BSYNC.RECONVERGENT B0 ;  /* 0x0000000000007941 */ /* 0x000fea0003800200 */
.L_x_142:
[----:B------:R-:W-:Y:S01]  /*8910*/  R2UR UR5, R90 ;  /* 0x000000005a0572ca */ /* 0x000fe200000e0000 */
[----:B------:R-:W-:Y:S01]  /*8920*/  BAR.SYNC.DEFER_BLOCKING 0x1, 0x80 ;  /* 0x0042000000007b1d */ /* 0x000fe20000010000 */
[----:B------:R-:W-:Y:S01]  /*8930*/  R2UR UR4, R91 ;  /* 0x000000005b0472ca */ /* 0x000fe200000e0000 */
[----:B------:R-:W-:Y:S01]  /*8940*/  UISETP.NE.AND UP0, UPT, UR47, URZ, UPT ;  /* 0x000000ff2f00728c */ /* 0x000fe2000bf05270 */
[----:B------:R-:W-:Y:S02]  /*8950*/  ISETP.NE.AND P0, PT, R46, 0x2, PT ;  /* 0x000000022e00780c */ /* 0x000fe40003f05270 */
[----:B------:R-:W-:Y:S02]  /*8960*/  LOP3.LUT R84, R84, 0x1, RZ, 0x3c, !PT ;  /* 0x0000000154547812 */ /* 0x000fe400078e3cff */
[----:B------:R-:W-:Y:S02]  /*8970*/  SEL R0, RZ, 0x1, P0 ;  /* 0x00000001ff007807 */ /* 0x000fe40000000000 */
[----:B------:R-:W-:Y:S02]  /*8980*/  SEL R36, R46, RZ, P0 ;  /* 0x000000ff2e247207 */ /* 0x000fe40000000000 */
[----:B------:R-:W-:Y:S01]  /*8990*/  LOP3.LUT R85, R85, R0, RZ, 0x3c, !PT ;  /* 0x0000000055557212 */ /* 0x000fe200078e3cff */
[----:B------:R-:W-:Y:S02]  /*89a0*/  UIADD3 UR46, UPT, UPT, UR36, UR5, URZ ;  /* 0x00000005242e7290 */ /* 0x000fe4000fffe0ff */
[----:B------:R-:W-:Y:S01]  /*89b0*/  UIADD3 UR44, UPT, UPT, UR37, UR4, URZ ;  /* 0x00000004252c7290 */ /* 0x000fe2000fffe0ff */
[----:B------:R-:W-:Y:S01]  /*89c0*/  UMOV UR45, UR54 ;  /* 0x00000036002d7c82 */ /* 0x000fe20008000000 */
[----:B------:R-:W-:Y:S10]  /*89d0*/  BRA.U UP0, `(.L_x_144) ;  /* 0xffffffe5000c7547 */ /* 0x000ff4000b83ffff */
[----:B------:R-:W-:Y:S05]  /*89e0*/  EXIT ;  /* 0x000000000000794d */ /* 0x000fea0003800000 */
.L_x_25:
[----:B------:R-:W-:Y:S07]  /*89f0*/  MOV R0, UR9 ;  /* 0x0000000900007c02 */ /* 0x000fee0008000f00 */
.L_x_145:
[----:B-1----:R1:W2:Y:S02]  /*8a00*/  SYNCS.PHASECHK.TRANS64.TRYWAIT P0, [R0+URZ+0x1b0], R5 ;  /* 0x0001b005000075a7 */ /* 0x0022a400080011ff */
[----:B--2---:R-:W-:Y:S05]  /*8a10*/  @!P0 NANOSLEEP.SYNCS 0x989680 ;  /* 0x009896800000895d */ /* 0x004fea0003900000 */
[----:B------:R-:W2:Y:S02]  /*8a20*/  @!P0 SYNCS.PHASECHK.TRANS64 P0, [R0+URZ+0x1b0], R5 ;  /* 0x0001b005000085a7 */ /* 0x000ea400080010ff */
[----:B--2---:R-:W-:Y:S05]  /*8a30*/  @!P0 BRA `(.L_x_145) ;  /* 0xfffffffc00f08947 */ /* 0x004fea000383ffff */
[----:B------:R-:W-:Y:S05]  /*8a40*/  BRA `(.L_x_24) ;  /* 0xffffff9400687947 */ /* 0x000fea000383ffff */
.L_x_32:
[----:B------:R-:W-:Y:S07]  /*8a50*/  MOV R0, UR9 ;  /* 0x0000000900007c02 */ /* 0x000fee0008000f00 */
.L_x_146:
[----:B-1----:R1:W2:Y:S02]  /*8a60*/  SYNCS.PHASECHK.TRANS64.TRYWAIT P0, [R0+URZ+0x1b0], R5 ;  /* 0x0001b005000075a7 */ /* 0x0022a400080011ff */
[----:B--2---:R-:W-:Y:S05]  /*8a70*/  @!P0 NANOSLEEP.SYNCS 0x989680 ;  /* 0x009896800000895d */ /* 0x004fea0003900000 */
[----:B------:R-:W2:Y:S02]  /*8a80*/  @!P0 SYNCS.PHASECHK.TRANS64 P0, [R0+URZ+0x1b0], R5 ;  /* 0x0001b005000085a7 */ /* 0x000ea400080010ff */
[----:B--2---:R-:W-:Y:S05]  /*8a90*/  @!P0 BRA `(.L_x_146) ;  /* 0xfffffffc00f08947 */ /* 0x004fea000383ffff */
[----:B------:R-:W-:Y:S05]  /*8aa0*/  BRA `(.L_x_31) ;  /* 0xffffff9800b87947 */ /* 0x000fea000383ffff */
.L_x_37:
[----:B------:R-:W-:-:S07]  /*8ab0*/  MOV R0, UR24 ;  /* 0x0000001800007c02 */ /* 0x000fce0008000f00 */
.L_x_147:
[----:B-1----:R1:W2:Y:S02]  /*8ac0*/  SYNCS.PHASECHK.TRANS64.TRYWAIT P0, [R0+URZ+0x380], R5 ;  /* 0x00038005000075a7 */ /* 0x0022a400080011ff */
[----:B--2---:R-:W-:Y:S05]  /*8ad0*/  @!P0 NANOSLEEP.SYNCS 0x989680 ;  /* 0x009896800000895d */ /* 0x004fea0003900000 */
[----:B------:R-:W2:Y:S02]  /*8ae0*/  @!P0 SYNCS.PHASECHK.TRANS64 P0, [R0+URZ+0x380], R5 ;  /* 0x00038005000085a7 */ /* 0x000ea400080010ff */
[----:B--2---:R-:W-:Y:S05]  /*8af0*/  @!P0 BRA `(.L_x_147) ;  /* 0xfffffffc00f08947 */ /* 0x004fea000383ffff */
[----:B------:R-:W-:Y:S05]  /*8b00*/  BRA `(.L_x_148) ;  /* 0xffffff9c00807947 */ /* 0x000fea000383ffff */
.L_x_41:
[----:B------:R-:W-:-:S07]  /*8b10*/  MOV R0, UR4 ;  /* 0x0000000400007c02 */ /* 0x000fce0008000f00 */
.L_x_149:
[----:B-1----:R1:W2:Y:S02]  /*8b20*/  SYNCS.PHASECHK.TRANS64.TRYWAIT P0, [R0+URZ], R5 ;  /* 0x00000005000075a7 */ /* 0x0022a400080011ff */
[----:B--2---:R-:W-:Y:S05]  /*8b30*/  @!P0 NANOSLEEP.SYNCS 0x989680 ;  /* 0x009896800000895d */ /* 0x004fea0003900000 */
[----:B------:R-:W2:Y:S02]  /*8b40*/  @!P0 SYNCS.PHASECHK.TRANS64 P0, [R0+URZ], R5 ;  /* 0x00000005000085a7 */ /* 0x000ea400080010ff */
[----:B--2---:R-:W-:Y:S05]  /*8b50*/  @!P0 BRA `(.L_x_149) ;  /* 0xfffffffc00f08947 */ /* 0x004fea000383ffff */
[----:B------:R-:W-:Y:S05]  /*8b60*/  BRA `(.L_x_150) ;  /* 0xffffffa400147947 */ /* 0x000fea000383ffff */
.L_x_42:
[----:B-1----:R-:W-:-:S07]  /*8b70*/  MOV R0, UR5 ;  /* 0x0000000500007c02 */ /* 0x002fce0008000f00 */
.L_x_151:
[----:B-1----:R1:W2:Y:S02]  /*8b80*/  SYNCS.PHASECHK.TRANS64.TRYWAIT P0, [R0+URZ], R3 ;  /* 0x00000003000075a7 */ /* 0x0022a400080011ff */
[----:B--2---:R-:W-:Y:S05]  /*8b90*/  @!P0 NANOSLEEP.SYNCS 0x989680 ;  /* 0x009896800000895d */ /* 0x004fea0003900000 */
[----:B------:R-:W2:Y:S02]  /*8ba0*/  @!P0 SYNCS.PHASECHK.TRANS64 P0, [R0+URZ], R3 ;  /* 0x00000003000085a7 */ /* 0x000ea400080010ff */
[----:B--2---:R-:W-:Y:S05]  /*8bb0*/  @!P0 BRA `(.L_x_151) ;  /* 0xfffffffc00f08947 */ /* 0x004fea000383ffff */
[----:B------:R-:W-:Y:S05]  /*8bc0*/  BRA `(.L_x_152) ;  /* 0xffffffa400207947 */ /* 0x000fea000383ffff */
.L_x_43:
[----:B------:R-:W-:-:S07]  /*8bd0*/  MOV R0, UR5 ;  /* 0x0000000500007c02 */ /* 0x000fce0008000f00 */
.L_x_153:
[----:B-1----:R1:W2:Y:S02]  /*8be0*/  SYNCS.PHASECHK.TRANS64.TRYWAIT P0, [R0+URZ], R3 ;  /* 0x00000003000075a7 */ /* 0x0022a400080011ff */
[----:B--2---:R-:W-:Y:S05]  /*8bf0*/  @!P0 NANOSLEEP.SYNCS 0x989680 ;  /* 0x009896800000895d */ /* 0x004fea0003900000 */
[----:B------:R-:W2:Y:S02]  /*8c00*/  @!P0 SYNCS.PHASECHK.TRANS64 P0, [R0+URZ], R3 ;  /* 0x00000003000085a7 */ /* 0x000ea400080010ff */
[----:B--2---:R-:W-:Y:S05]  /*8c10*/  @!P0 BRA `(.L_x_153) ;  /* 0xfffffffc00f08947 */ /* 0x004fea000383ffff */
[----:B------:R-:W-:Y:S05]  /*8c20*/  BRA `(.L_x_154) ;  /* 0xffffffa4002c7947 */ /* 0x000fea000383ffff */
.L_x_44:
[----:B------:R-:W-:-:S07]  /*8c30*/  MOV R0, UR5 ;  /* 0x0000000500007c02 */ /* 0x000fce0008000f00 */
.L_x_155:
[----:B-1----:R1:W2:Y:S02]  /*8c40*/  SYNCS.PHASECHK.TRANS64.TRYWAIT P0, [R0+URZ], R3 ;  /* 0x00000003000075a7 */ /* 0x0022a400080011ff */
[----:B--2---:R-:W-:Y:S05]  /*8c50*/  @!P0 NANOSLEEP.SYNCS 0x989680 ;  /* 0x009896800000895d */ /* 0x004fea0003900000 */
[----:B------:R-:W2:Y:S02]  /*8c60*/  @!P0 SYNCS.PHASECHK.TRANS64 P0, [R0+URZ], R3 ;  /* 0x00000003000085a7 */ /* 0x000ea400080010ff */
[----:B--2---:R-:W-:Y:S05]  /*8c70*/  @!P0 BRA `(.L_x_155) ;  /* 0xfffffffc00f08947 */ /* 0x004fea000383ffff */
[----:B------:R-:W-:Y:S05]  /*8c80*/  BRA `(.L_x_156) ;  /* 0xffffffa400387947 */ /* 0x000fea000383ffff */
.L_x_45:
[----:B------:R-:W-:-:S07]  /*8c90*/  MOV R0, UR5 ;  /* 0x0000000500007c02 */ /* 0x000fce0008000f00 */
.L_x_157:
[----:B-1----:R1:W2:Y:S02]  /*8ca0*/  SYNCS.PHASECHK.TRANS64.TRYWAIT P0, [R0+URZ], R3 ;  /* 0x00000003000075a7 */ /* 0x0022a400080011ff */
[----:B--2---:R-:W-:Y:S05]  /*8cb0*/  @!P0 NANOSLEEP.SYNCS 0x989680 ;  /* 0x009896800000895d */ /* 0x004fea0003900000 */
[----:B------:R-:W2:Y:S02]  /*8cc0*/  @!P0 SYNCS.PHASECHK.TRANS64 P0, [R0+URZ], R3 ;  /* 0x00000003000085a7 */ /* 0x000ea400080010ff */
[----:B--2---:R-:W-:Y:S05]  /*8cd0*/  @!P0 BRA `(.L_x_157) ;  /* 0xfffffffc00f08947 */ /* 0x004fea000383ffff */
[----:B------:R-:W-:Y:S05]  /*8ce0*/  BRA `(.L_x_158) ;  /* 0xffffffa400447947 */ /* 0x000fea000383ffff */
.L_x_46:
[----:B------:R-:W-:-:S07]  /*8cf0*/  MOV R0, UR5 ;  /* 0x0000000500007c02 */ /* 0x000fce0008000f00 */
.L_x_159:
[----:B-1----:R1:W2:Y:S02]  /*8d00*/  SYNCS.PHASECHK.TRANS64.TRYWAIT P0, [R0+URZ], R3 ;  /* 0x00000003000075a7 */ /* 0x0022a400080011ff */
[----:B--2---:R-:W-:Y:S05]  /*8d10*/  @!P0 NANOSLEEP.SYNCS 0x989680 ;  /* 0x009896800000895d */ /* 0x004fea0003900000 */
[----:B------:R-:W2:Y:S02]  /*8d20*/  @!P0 SYNCS.PHASECHK.TRANS64 P0, [R0+URZ], R3 ;  /* 0x00000003000085a7 */ /* 0x000ea400080010ff */
[----:B--2---:R-:W-:Y:S05]  /*8d30*/  @!P0 BRA `(.L_x_159) ;  /* 0xfffffffc00f08947 */ /* 0x004fea000383ffff */
[----:B------:R-:W-:Y:S05]  /*8d40*/  BRA `(.L_x_160) ;  /* 0xffffffa400507947 */ /* 0x000fea000383ffff */
.L_x_47:
[----:B------:R-:W-:-:S07]  /*8d50*/  MOV R0, UR5 ;  /* 0x0000000500007c02 */ /* 0x000fce0008000f00 */
.L_x_161:
[----:B-1----:R1:W2:Y:S02]  /*8d60*/  SYNCS.PHASECHK.TRANS64.TRYWAIT P0, [R0+URZ], R3 ;  /* 0x00000003000075a7 */ /* 0x0022a400080011ff */
[----:B--2---:R-:W-:Y:S05]  /*8d70*/  @!P0 NANOSLEEP.SYNCS 0x989680 ;  /* 0x009896800000895d */ /* 0x004fea0003900000 */
[----:B------:R-:W2:Y:S02]  /*8d80*/  @!P0 SYNCS.PHASECHK.TRANS64 P0, [R0+URZ], R3 ;  /* 0x00000003000085a7 */ /* 0x000ea400080010ff */
[----:B--2---:R-:W-:Y:S05]  /*8d90*/  @!P0 BRA `(.L_x_161) ;  /* 0xfffffffc00f08947 */ /* 0x004fea000383ffff */
[----:B------:R-:W-:Y:S05]  /*8da0*/  BRA `(.L_x_162) ;  /* 0xffffffa4005c7947 */ /* 0x000fea000383ffff */
.L_x_48:
[----:B------:R-:W-:-:S07]  /*8db0*/  MOV R0, UR5 ;  /* 0x0000000500007c02 */ /* 0x000fce0008000f00 */
.L_x_163:
[----:B-1----:R1:W2:Y:S02]  /*8dc0*/  SYNCS.PHASECHK.TRANS64.TRYWAIT P0, [R0+URZ], R3 ;  /* 0x00000003000075a7 */ /* 0x0022a400080011ff */
[----:B--2---:R-:W-:Y:S05]  /*8dd0*/  @!P0 NANOSLEEP.SYNCS 0x989680 ;  /* 0x009896800000895d */ /* 0x004fea0003900000 */
[----:B------:R-:W2:Y:S02]  /*8de0*/  @!P0 SYNCS.PHASECHK.TRANS64 P0, [R0+URZ], R3 ;  /* 0x00000003000085a7 */ /* 0x000ea400080010ff */
[----:B--2---:R-:W-:Y:S05]  /*8df0*/  @!P0 BRA `(.L_x_163) ;  /* 0xfffffffc00f08947 */ /* 0x004fea000383ffff */
[----:B------:R-:W-:Y:S05]  /*8e00*/  BRA `(.L_x_164) ;  /* 0xffffffa400687947 */ /* 0x000fea000383ffff */
.L_x_49:
[----:B------:R-:W-:-:S07]  /*8e10*/  MOV R0, UR5 ;  /* 0x0000000500007c02 */ /* 0x000fce0008000f00 */
.L_x_165:
[----:B-1----:R1:W2:Y:S02]  /*8e20*/  SYNCS.PHASECHK.TRANS64.TRYWAIT P0, [R0+URZ], R3 ;  /* 0x00000003000075a7 */ /* 0x0022a400080011ff */
[----:B--2---:R-:W-:Y:S05]  /*8e30*/  @!P0 NANOSLEEP.SYNCS 0x989680 ;  /* 0x009896800000895d */ /* 0x004fea0003900000 */
[----:B------:R-:W2:Y:S02]  /*8e40*/  @!P0 SYNCS.PHASECHK.TRANS64 P0, [R0+URZ], R3 ;  /* 0x00000003000085a7 */ /* 0x000ea400080010ff */
[----:B--2---:R-:W-:Y:S05]  /*8e50*/  @!P0 BRA `(.L_x_165) ;  /* 0xfffffffc00f08947 */ /* 0x004fea000383ffff */
[----:B------:R-:W-:Y:S05]  /*8e60*/  BRA `(.L_x_166) ;  /* 0xffffffa400747947 */ /* 0x000fea000383ffff */
.L_x_50:
[----:B------:R-:W-:-:S07]  /*8e70*/  MOV R0, UR5 ;  /* 0x0000000500007c02 */ /* 0x000fce0008000f00 */
.L_x_167:
[----:B-1----:R1:W2:Y:S02]  /*8e80*/  SYNCS.PHASECHK.TRANS64.TRYWAIT P0, [R0+URZ], R3 ;  /* 0x00000003000075a7 */ /* 0x0022a400080011ff */
[----:B--2---:R-:W-:Y:S05]  /*8e90*/  @!P0 NANOSLEEP.SYNCS 0x989680 ;  /* 0x009896800000895d */ /* 0x004fea0003900000 */
[----:B------:R-:W2:Y:S02]  /*8ea0*/  @!P0 SYNCS.PHASECHK.TRANS64 P0, [R0+URZ], R3 ;  /* 0x00000003000085a7 */ /* 0x000ea400080010ff */
[----:B--2---:R-:W-:Y:S05]  /*8eb0*/  @!P0 BRA `(.L_x_167) ;  /* 0xfffffffc00f08947 */ /* 0x004fea000383ffff */
[----:B------:R-:W-:Y:S05]  /*8ec0*/  BRA `(.L_x_168) ;  /* 0xffffffa400807947 */ /* 0x000fea000383ffff */
.L_x_51:
[----:B------:R-:W-:-:S07]  /*8ed0*/  MOV R0, UR5 ;  /* 0x0000000500007c02 */ /* 0x000fce0008000f00 */
.L_x_169:
[----:B-1----:R1:W2:Y:S02]  /*8ee0*/  SYNCS.PHASECHK.TRANS64.TRYWAIT P0, [R0+URZ], R3 ;  /* 0x00000003000075a7 */ /* 0x0022a400080011ff */
[----:B--2---:R-:W-:Y:S05]  /*8ef0*/  @!P0 NANOSLEEP.SYNCS 0x989680 ;  /* 0x009896800000895d */ /* 0x004fea0003900000 */
[----:B------:R-:W2:Y:S02]  /*8f00*/  @!P0 SYNCS.PHASECHK.TRANS64 P0, [R0+URZ], R3 ;  /* 0x00000003000085a7 */ /* 0x000ea400080010ff */
[----:B--2---:R-:W-:Y:S05]  /*8f10*/  @!P0 BRA `(.L_x_169) ;  /* 0xfffffffc00f08947 */ /* 0x004fea000383ffff */
[----:B------:R-:W-:Y:S05]  /*8f20*/  BRA `(.L_x_170) ;  /* 0xffffffa4008c7947 */ /* 0x000fea000383ffff */
.L_x_52:
[----:B------:R-:W-:-:S07]  /*8f30*/  MOV R0, UR5 ;  /* 0x0000000500007c02 */ /* 0x000fce0008000f00 */
.L_x_171:
[----:B-1----:R1:W2:Y:S02]  /*8f40*/  SYNCS.PHASECHK.TRANS64.TRYWAIT P0, [R0+URZ], R3 ;  /* 0x00000003000075a7 */ /* 0x0022a400080011ff */
[----:B--2---:R-:W-:Y:S05]  /*8f50*/  @!P0 NANOSLEEP.SYNCS 0x989680 ;  /* 0x009896800000895d */ /* 0x004fea0003900000 */
[----:B------:R-:W2:Y:S02]  /*8f60*/  @!P0 SYNCS.PHASECHK.TRANS64 P0, [R0+URZ], R3 ;  /* 0x00000003000085a7 */ /* 0x000ea400080010ff */
[----:B--2---:R-:W-:Y:S05]  /*8f70*/  @!P0 BRA `(.L_x_171) ;  /* 0xfffffffc00f08947 */ /* 0x004fea000383ffff */
[----:B------:R-:W-:Y:S05]  /*8f80*/  BRA `(.L_x_172) ;  /* 0xffffffa400987947 */ /* 0x000fea000383ffff */
.L_x_53:
[----:B------:R-:W-:-:S07]  /*8f90*/  MOV R0, UR5 ;  /* 0x0000000500007c02 */ /* 0x000fce0008000f00 */
.L_x_173:
[----:B-1----:R1:W2:Y:S02]  /*8fa0*/  SYNCS.PHASECHK.TRANS64.TRYWAIT P0, [R0+URZ], R3 ;  /* 0x00000003000075a7 */ /* 0x0022a400080011ff */
[----:B--2---:R-:W-:Y:S05]  /*8fb0*/  @!P0 NANOSLEEP.SYNCS 0x989680 ;  /* 0x009896800000895d */ /* 0x004fea0003900000 */
[----:B------:R-:W2:Y:S02]  /*8fc0*/  @!P0 SYNCS.PHASECHK.TRANS64 P0, [R0+URZ], R3 ;  /* 0x00000003000085a7 */ /* 0x000ea400080010ff */
[----:B--2---:R-:W-:Y:S05]  /*8fd0*/  @!P0 BRA `(.L_x_173) ;  /* 0xfffffffc00f08947 */ /* 0x004fea000383ffff */
[----:B------:R-:W-:Y:S05]  /*8fe0*/  BRA `(.L_x_174) ;  /* 0xffffffa400a47947 */ /* 0x000fea000383ffff */
.L_x_54:
[----:B------:R-:W-:-:S07]  /*8ff0*/  MOV R0, UR5 ;  /* 0x0000000500007c02 */ /* 0x000fce0008000f00 */
.L_x_175:
[----:B-1----:R1:W2:Y:S02]  /*9000*/  SYNCS.PHASECHK.TRANS64.TRYWAIT P0, [R0+URZ], R3 ;  /* 0x00000003000075a7 */ /* 0x0022a400080011ff */
[----:B--2---:R-:W-:Y:S05]  /*9010*/  @!P0 NANOSLEEP.SYNCS 0x989680 ;  /* 0x009896800000895d */ /* 0x004fea0003900000 */
[----:B------:R-:W2:Y:S02]  /*9020*/  @!P0 SYNCS.PHASECHK.TRANS64 P0, [R0+URZ], R3 ;  /* 0x00000003000085a7 */ /* 0x000ea400080010ff */
[----:B--2---:R-:W-:Y:S05]  /*9030*/  @!P0 BRA `(.L_x_175) ;  /* 0xfffffffc00f08947 */ /* 0x004fea000383ffff */
[----:B------:R-:W-:Y:S05]  /*9040*/  BRA `(.L_x_176) ;  /* 0xffffffa400b07947 */ /* 0x000fea000383ffff */
.L_x_55:
[----:B------:R-:W-:-:S07]  /*9050*/  MOV R0, UR5 ;  /* 0x0000000500007c02 */ /* 0x000fce0008000f00 */
.L_x_177:
[----:B-1----:R1:W2:Y:S02]  /*9060*/  SYNCS.PHASECHK.TRANS64.TRYWAIT P0, [R0+URZ], R3 ;  /* 0x00000003000075a7 */ /* 0x0022a400080011ff */
[----:B--2---:R-:W-:Y:S05]  /*9070*/  @!P0 NANOSLEEP.SYNCS 0x989680 ;  /* 0x009896800000895d */ /* 0x004fea0003900000 */
[----:B------:R-:W2:Y:S02]  /*9080*/  @!P0 SYNCS.PHASECHK.TRANS64 P0, [R0+URZ], R3 ;  /* 0x00000003000085a7 */ /* 0x000ea400080010ff */
[----:B--2---:R-:W-:Y:S05]  /*9090*/  @!P0 BRA `(.L_x_177) ;  /* 0xfffffffc00f08947 */ /* 0x004fea000383ffff */
[----:B------:R-:W-:Y:S05]  /*90a0*/  BRA `(.L_x_178) ;  /* 0xffffffa400bc7947 */ /* 0x000fea000383ffff */
.L_x_56:
[----:B------:R-:W-:-:S07]  /*90b0*/  MOV R0, UR5 ;  /* 0x0000000500007c02 */ /* 0x000fce0008000f00 */
.L_x_179:
[----:B-1----:R1:W2:Y:S02]  /*90c0*/  SYNCS.PHASECHK.TRANS64.TRYWAIT P0, [R0+URZ], R3 ;  /* 0x00000003000075a7 */ /* 0x0022a400080011ff */
[----:B--2---:R-:W-:Y:S05]  /*90d0*/  @!P0 NANOSLEEP.SYNCS 0x989680 ;  /* 0x009896800000895d */ /* 0x004fea0003900000 */
[----:B------:R-:W2:Y:S02]  /*90e0*/  @!P0 SYNCS.PHASECHK.TRANS64 P0, [R0+URZ], R3 ;  /* 0x00000003000085a7 */ /* 0x000ea400080010ff */
[----:B--2---:R-:W-:Y:S05]  /*90f0*/  @!P0 BRA `(.L_x_179) ;  /* 0xfffffffc00f08947 */ /* 0x004fea000383ffff */
[----:B------:R-:W-:Y:S05]  /*9100*/  BRA `(.L_x_180) ;  /* 0xffffffa400c87947 */ /* 0x000fea000383ffff */
.L_x_57:
[----:B------:R-:W-:-:S07]  /*9110*/  MOV R0, UR5 ;  /* 0x0000000500007c02 */ /* 0x000fce0008000f00 */
.L_x_181:
[----:B-1----:R1:W2:Y:S02]  /*9120*/  SYNCS.PHASECHK.TRANS64.TRYWAIT P0, [R0+URZ], R3 ;  /* 0x00000003000075a7 */ /* 0x0022a400080011ff */
[----:B--2---:R-:W-:Y:S05]  /*9130*/  @!P0 NANOSLEEP.SYNCS 0x989680 ;  /* 0x009896800000895d */ /* 0x004fea0003900000 */
[----:B------:R-:W2:Y:S02]  /*9140*/  @!P0 SYNCS.PHASECHK.TRANS64 P0, [R0+URZ], R3 ;  /* 0x00000003000085a7 */ /* 0x000ea400080010ff */
[----:B--2---:R-:W-:Y:S05]  /*9150*/  @!P0 BRA `(.L_x_181) ;  /* 0xfffffffc00f08947 */ /* 0x004fea000383ffff */
[----:B------:R-:W-:Y:S05]  /*9160*/  BRA `(.L_x_182) ;  /* 0xffffffa400d47947 */ /* 0x000fea000383ffff */
.L_x_58:
[----:B------:R-:W-:-:S07]  /*9170*/  MOV R0, UR5 ;  /* 0x0000000500007c02 */ /* 0x000fce0008000f00 */
.L_x_183:
[----:B-1----:R1:W2:Y:S02]  /*9180*/  SYNCS.PHASECHK.TRANS64.TRYWAIT P0, [R0+URZ], R3 ;  /* 0x00000003000075a7 */ /* 0x0022a400080011ff */
[----:B--2---:R-:W-:Y:S05]  /*9190*/  @!P0 NANOSLEEP.SYNCS 0x989680 ;  /* 0x009896800000895d */ /* 0x004fea0003900000 */
[----:B------:R-:W2:Y:S02]  /*91a0*/  @!P0 SYNCS.PHASECHK.TRANS64 P0, [R0+URZ], R3 ;  /* 0x00000003000085a7 */ /* 0x000ea400080010ff */
[----:B--2---:R-:W-:Y:S05]  /*91b0*/  @!P0 BRA `(.L_x_183) ;  /* 0xfffffffc00f08947 */ /* 0x004fea000383ffff */
[----:B------:R-:W-:Y:S05]  /*91c0*/  BRA `(.L_x_184) ;  /* 0xffffffa400e07947 */ /* 0x000fea000383ffff */
.L_x_59:
[----:B------:R-:W-:-:S07]  /*91d0*/  MOV R0, UR5 ;  /* 0x0000000500007c02 */ /* 0x000fce0008000f00 */
.L_x_185:
[----:B-1----:R1:W2:Y:S02]  /*91e0*/  SYNCS.PHASECHK.TRANS64.TRYWAIT P0, [R0+URZ], R3 ;  /* 0x00000003000075a7 */ /* 0x0022a400080011ff */
[----:B--2---:R-:W-:Y:S05]  /*91f0*/  @!P0 NANOSLEEP.SYNCS 0x989680 ;  /* 0x009896800000895d */ /* 0x004fea0003900000 */
[----:B------:R-:W2:Y:S02]  /*9200*/  @!P0 SYNCS.PHASECHK.TRANS64 P0, [R0+URZ], R3 ;  /* 0x00000003000085a7 */ /* 0x000ea400080010ff */
[----:B--2---:R-:W-:Y:S05]  /*9210*/  @!P0 BRA `(.L_x_185) ;  /* 0xfffffffc00f08947 */ /* 0x004fea000383ffff */
[----:B------:R-:W-:Y:S05]  /*9220*/  BRA `(.L_x_186) ;  /* 0xffffffa400ec7947 */ /* 0x000fea000383ffff */
.L_x_60:
[----:B------:R-:W-:-:S07]  /*9230*/  MOV R0, UR5 ;  /* 0x0000000500007c02 */ /* 0x000fce0008000f00 */
.L_x_187:
[----:B-1----:R1:W2:Y:S02]  /*9240*/  SYNCS.PHASECHK.TRANS64.TRYWAIT P0, [R0+URZ], R3 ;  /* 0x00000003000075a7 */ /* 0x0022a400080011ff */
[----:B--2---:R-:W-:Y:S05]  /*9250*/  @!P0 NANOSLEEP.SYNCS 0x989680 ;  /* 0x009896800000895d */ /* 0x004fea0003900000 */
[----:B------:R-:W2:Y:S02]  /*9260*/  @!P0 SYNCS.PHASECHK.TRANS64 P0, [R0+URZ], R3 ;  /* 0x00000003000085a7 */ /* 0x000ea400080010ff */
[----:B--2---:R-:W-:Y:S05]  /*9270*/  @!P0 BRA `(.L_x_187) ;  /* 0xfffffffc00f08947 */ /* 0x004fea000383ffff */
[----:B------:R-:W-:Y:S05]  /*9280*/  BRA `(.L_x_188) ;  /* 0xffffffa400f87947 */ /* 0x000fea000383ffff */
.L_x_61:
[----:B------:R-:W-:-:S07]  /*9290*/  MOV R0, UR5 ;  /* 0x0000000500007c02 */ /* 0x000fce0008000f00 */
.L_x_189:
[----:B-1----:R1:W2:Y:S02]  /*92a0*/  SYNCS.PHASECHK.TRANS64.TRYWAIT P0, [R0+URZ], R3 ;  /* 0x00000003000075a7 */ /* 0x0022a400080011ff */
[----:B--2---:R-:W-:Y:S05]  /*92b0*/  @!P0 NANOSLEEP.SYNCS 0x989680 ;  /* 0x009896800000895d */ /* 0x004fea0003900000 */
[----:B------:R-:W2:Y:S02]  /*92c0*/  @!P0 SYNCS.PHASECHK.TRANS64 P0, [R0+URZ], R3 ;  /* 0x00000003000085a7 */ /* 0x000ea400080010ff */
[----:B--2---:R-:W-:Y:S05]  /*92d0*/  @!P0 BRA `(.L_x_189) ;  /* 0xfffffffc00f08947 */ /* 0x004fea000383ffff */
[----:B------:R-:W-:Y:S05]  /*92e0*/  BRA `(.L_x_190) ;  /* 0xffffffa800047947 */ /* 0x000fea000383ffff */
.L_x_62:
[----:B------:R-:W-:-:S07]  /*92f0*/  MOV R0, UR5 ;  /* 0x0000000500007c02 */ /* 0x000fce0008000f00 */
.L_x_191:
[----:B-1----:R1:W2:Y:S02]  /*9300*/  SYNCS.PHASECHK.TRANS64.TRYWAIT P0, [R0+URZ], R3 ;  /* 0x00000003000075a7 */ /* 0x0022a400080011ff */
[----:B--2---:R-:W-:Y:S05]  /*9310*/  @!P0 NANOSLEEP.SYNCS 0x989680 ;  /* 0x009896800000895d */ /* 0x004fea0003900000 */
[----:B------:R-:W2:Y:S02]  /*9320*/  @!P0 SYNCS.PHASECHK.TRANS64 P0, [R0+URZ], R3 ;  /* 0x00000003000085a7 */ /* 0x000ea400080010ff */
[----:B--2---:R-:W-:Y:S05]  /*9330*/  @!P0 BRA `(.L_x_191) ;  /* 0xfffffffc00f08947 */ /* 0x004fea000383ffff */
[----:B------:R-:W-:Y:S05]  /*9340*/  BRA `(.L_x_192) ;  /* 0xffffffa800107947 */ /* 0x000fea000383ffff */
.L_x_63:
[----:B------:R-:W-:-:S07]  /*9350*/  MOV R0, UR5 ;  /* 0x0000000500007c02 */ /* 0x000fce0008000f00 */
.L_x_193:
[----:B-1----:R1:W2:Y:S02]  /*9360*/  SYNCS.PHASECHK.TRANS64.TRYWAIT P0, [R0+URZ], R3 ;  /* 0x00000003000075a7 */ /* 0x0022a400080011ff */
[----:B--2---:R-:W-:Y:S05]  /*9370*/  @!P0 NANOSLEEP.SYNCS 0x989680 ;  /* 0x009896800000895d */ /* 0x004fea0003900000 */
[----:B------:R-:W2:Y:S02]  /*9380*/  @!P0 SYNCS.PHASECHK.TRANS64 P0, [R0+URZ], R3 ;  /* 0x00000003000085a7 */ /* 0x000ea400080010ff */
[----:B--2---:R-:W-:Y:S05]  /*9390*/  @!P0 BRA `(.L_x_193) ;  /* 0xfffffffc00f08947 */ /* 0x004fea000383ffff */
[----:B------:R-:W-:Y:S05]  /*93a0*/  BRA `(.L_x_194) ;  /* 0xffffffa8001c7947 */ /* 0x000fea000383ffff */
.L_x_64:
[----:B------:R-:W-:-:S07]  /*93b0*/  MOV R0, UR5 ;  /* 0x0000000500007c02 */ /* 0x000fce0008000f00 */
.L_x_195:
[----:B-1----:R1:W2:Y:S02]  /*93c0*/  SYNCS.PHASECHK.TRANS64.TRYWAIT P0, [R0+URZ], R3 ;  /* 0x00000003000075a7 */ /* 0x0022a400080011ff */
[----:B--2---:R-:W-:Y:S05]  /*93d0*/  @!P0 NANOSLEEP.SYNCS 0x989680 ;  /* 0x009896800000895d */ /* 0x004fea0003900000 */
[----:B------:R-:W2:Y:S02]  /*93e0*/  @!P0 SYNCS.PHASECHK.TRANS64 P0, [R0+URZ], R3 ;  /* 0x00000003000085a7 */ /* 0x000ea400080010ff */
[----:B--2---:R-:W-:Y:S05]  /*93f0*/  @!P0 BRA `(.L_x_195) ;  /* 0xfffffffc00f08947 */ /* 0x004fea000383ffff */
[----:B------:R-:W-:Y:S05]  /*9400*/  BRA `(.L_x_196) ;  /* 0xffffffa800287947 */ /* 0x000fea000383ffff */
.L_x_65:
[----:B------:R-:W-:-:S07]  /*9410*/  MOV R0, UR5 ;  /* 0x0000000500007c02 */ /* 0x000fce0008000f00 */
.L_x_197:
[----:B-1----:R1:W2:Y:S02]  /*9420*/  SYNCS.PHASECHK.TRANS64.TRYWAIT P0, [R0+URZ], R3 ;  /* 0x00000003000075a7 */ /* 0x0022a400080011ff */
[----:B--2---:R-:W-:Y:S05]  /*9430*/  @!P0 NANOSLEEP.SYNCS 0x989680 ;  /* 0x009896800000895d */ /* 0x004fea0003900000 */
[----:B------:R-:W2:Y:S02]  /*9440*/  @!P0 SYNCS.PHASECHK.TRANS64 P0, [R0+URZ], R3 ;  /* 0x00000003000085a7 */ /* 0x000ea400080010ff */
[----:B--2---:R-:W-:Y:S05]  /*9450*/  @!P0 BRA `(.L_x_197) ;  /* 0xfffffffc00f08947 */ /* 0x004fea000383ffff */
[----:B------:R-:W-:Y:S05]  /*9460*/  BRA `(.L_x_198) ;  /* 0xffffffa800347947 */ /* 0x000fea000383ffff */
.L_x_66:
[----:B------:R-:W-:-:S07]  /*9470*/  MOV R0, UR5 ;  /* 0x0000000500007c02 */ /* 0x000fce0008000f00 */
.L_x_199:
[----:B-1----:R1:W2:Y:S02]  /*9480*/  SYNCS.PHASECHK.TRANS64.TRYWAIT P0, [R0+URZ], R3 ;  /* 0x00000003000075a7 */ /* 0x0022a400080011ff */
[----:B--2---:R-:W-:Y:S05]  /*9490*/  @!P0 NANOSLEEP.SYNCS 0x989680 ;  /* 0x009896800000895d */ /* 0x004fea0003900000 */
[----:B------:R-:W2:Y:S02]  /*94a0*/  @!P0 SYNCS.PHASECHK.TRANS64 P0, [R0+URZ], R3 ;  /* 0x00000003000085a7 */ /* 0x000ea400080010ff */
[----:B--2---:R-:W-:Y:S05]  /*94b0*/  @!P0 BRA `(.L_x_199) ;  /* 0xfffffffc00f08947 */ /* 0x004fea000383ffff */
[----:B------:R-:W-:Y:S05]  /*94c0*/  BRA `(.L_x_200) ;  /* 0xffffffa800407947 */ /* 0x000fea000383ffff */
.L_x_67:
[----:B------:R-:W-:-:S07]  /*94d0*/  MOV R0, UR5 ;  /* 0x0000000500007c02 */ /* 0x000fce0008000f00 */
.L_x_201:
[----:B-1----:R1:W2:Y:S02]  /*94e0*/  SYNCS.PHASECHK.TRANS64.TRYWAIT P0, [R0+URZ], R3 ;  /* 0x00000003000075a7 */ /* 0x0022a400080011ff */
[----:B--2---:R-:W-:Y:S05]  /*94f0*/  @!P0 NANOSLEEP.SYNCS 0x989680 ;  /* 0x009896800000895d */ /* 0x004fea0003900000 */
[----:B------:R-:W2:Y:S02]  /*9500*/  @!P0 SYNCS.PHASECHK.TRANS64 P0, [R0+URZ], R3 ;  /* 0x00000003000085a7 */ /* 0x000ea400080010ff */
[----:B--2---:R-:W-:Y:S05]  /*9510*/  @!P0 BRA `(.L_x_201) ;  /* 0xfffffffc00f08947 */ /* 0x004fea000383ffff */
[----:B------:R-:W-:Y:S05]  /*9520*/  BRA `(.L_x_202) ;  /* 0xffffffa8004c7947 */ /* 0x000fea000383ffff */
.L_x_68:
[----:B------:R-:W-:-:S07]  /*9530*/  MOV R0, UR5 ;  /* 0x0000000500007c02 */ /* 0x000fce0008000f00 */
.L_x_203:
[----:B-1----:R1:W2:Y:S02]  /*9540*/  SYNCS.PHASECHK.TRANS64.TRYWAIT P0, [R0+URZ], R3 ;  /* 0x00000003000075a7 */ /* 0x0022a400080011ff */
[----:B--2---:R-:W-:Y:S05]  /*9550*/  @!P0 NANOSLEEP.SYNCS 0x989680 ;  /* 0x009896800000895d */ /* 0x004fea0003900000 */
[----:B------:R-:W2:Y:S02]  /*9560*/  @!P0 SYNCS.PHASECHK.TRANS64 P0, [R0+URZ], R3 ;  /* 0x00000003000085a7 */ /* 0x000ea400080010ff */
[----:B--2---:R-:W-:Y:S05]  /*9570*/  @!P0 BRA `(.L_x_203) ;  /* 0xfffffffc00f08947 */ /* 0x004fea000383ffff */
[----:B------:R-:W-:Y:S05]  /*9580*/  BRA `(.L_x_204) ;  /* 0xffffffa800587947 */ /* 0x000fea000383ffff */
.L_x_69:
[----:B------:R-:W-:-:S07]  /*9590*/  MOV R0, UR5 ;  /* 0x0000000500007c02 */ /* 0x000fce0008000f00 */
.L_x_205:
[----:B-1----:R1:W2:Y:S02]  /*95a0*/  SYNCS.PHASECHK.TRANS64.TRYWAIT P0, [R0+URZ], R3 ;  /* 0x00000003000075a7 */ /* 0x0022a400080011ff */
[----:B--2---:R-:W-:Y:S05]  /*95b0*/  @!P0 NANOSLEEP.SYNCS 0x989680 ;  /* 0x009896800000895d */ /* 0x004fea0003900000 */
[----:B------:R-:W2:Y:S02]  /*95c0*/  @!P0 SYNCS.PHASECHK.TRANS64 P0, [R0+URZ], R3 ;  /* 0x00000003000085a7 */ /* 0x000ea400080010ff */
[----:B--2---:R-:W-:Y:S05]  /*95d0*/  @!P0 BRA `(.L_x_205) ;  /* 0xfffffffc00f08947 */ /* 0x004fea000383ffff */
[----:B------:R-:W-:Y:S05]  /*95e0*/  BRA `(.L_x_206) ;  /* 0xffffffa800647947 */ /* 0x000fea000383ffff */
.L_x_70:
[----:B------:R-:W-:-:S07]  /*95f0*/  MOV R0, UR5 ;  /* 0x0000000500007c02 */ /* 0x000fce0008000f00 */
.L_x_207:
[----:B-1----:R1:W2:Y:S02]  /*9600*/  SYNCS.PHASECHK.TRANS64.TRYWAIT P0, [R0+URZ], R3 ;  /* 0x00000003000075a7 */ /* 0x0022a400080011ff */
[----:B--2---:R-:W-:Y:S05]  /*9610*/  @!P0 NANOSLEEP.SYNCS 0x989680 ;  /* 0x009896800000895d */ /* 0x004fea0003900000 */
[----:B------:R-:W2:Y:S02]  /*9620*/  @!P0 SYNCS.PHASECHK.TRANS64 P0, [R0+URZ], R3 ;  /* 0x00000003000085a7 */ /* 0x000ea400080010ff */
[----:B--2---:R-:W-:Y:S05]  /*9630*/  @!P0 BRA `(.L_x_207) ;  /* 0xfffffffc00f08947 */ /* 0x004fea000383ffff */
[----:B------:R-:W-:Y:S05]  /*9640*/  BRA `(.L_x_208) ;  /* 0xffffffa800707947 */ /* 0x000fea000383ffff */
.L_x_71:
[----:B------:R-:W-:-:S07]  /*9650*/  MOV R0, UR5 ;  /* 0x0000000500007c02 */ /* 0x000fce0008000f00 */
.L_x_209:
[----:B-1----:R1:W2:Y:S02]  /*9660*/  SYNCS.PHASECHK.TRANS64.TRYWAIT P0, [R0+URZ], R3 ;  /* 0x00000003000075a7 */ /* 0x0022a400080011ff */
[----:B--2---:R-:W-:Y:S05]  /*9670*/  @!P0 NANOSLEEP.SYNCS 0x989680 ;  /* 0x009896800000895d */ /* 0x004fea0003900000 */
[----:B------:R-:W2:Y:S02]  /*9680*/  @!P0 SYNCS.PHASECHK.TRANS64 P0, [R0+URZ], R3 ;  /* 0x00000003000085a7 */ /* 0x000ea400080010ff */
[----:B--2---:R-:W-:Y:S05]  /*9690*/  @!P0 BRA `(.L_x_209) ;  /* 0xfffffffc00f08947 */ /* 0x004fea000383ffff */
[----:B------:R-:W-:Y:S05]  /*96a0*/  BRA `(.L_x_210) ;  /* 0xffffffa8007c7947 */ /* 0x000fea000383ffff */
.L_x_72:
[----:B------:R-:W-:-:S07]  /*96b0*/  MOV R0, UR5 ;  /* 0x0000000500007c02 */ /* 0x000fce0008000f00 */
.L_x_211:
[----:B-1----:R1:W2:Y:S02]  /*96c0*/  SYNCS.PHASECHK.TRANS64.TRYWAIT P0, [R0+URZ], R3 ;  /* 0x00000003000075a7 */ /* 0x0022a400080011ff */
[----:B--2---:R-:W-:Y:S05]  /*96d0*/  @!P0 NANOSLEEP.SYNCS 0x989680 ;  /* 0x009896800000895d */ /* 0x004fea0003900000 */
[----:B------:R-:W2:Y:S02]  /*96e0*/  @!P0 SYNCS.PHASECHK.TRANS64 P0, [R0+URZ], R3 ;  /* 0x00000003000085a7 */ /* 0x000ea400080010ff */
[----:B--2---:R-:W-:Y:S05]  /*96f0*/  @!P0 BRA `(.L_x_211) ;  /* 0xfffffffc00f08947 */ /* 0x004fea000383ffff */
[----:B------:R-:W-:Y:S05]  /*9700*/  BRA `(.L_x_212) ;  /* 0xffffffa800887947 */ /* 0x000fea000383ffff */
.L_x_73:
[----:B------:R-:W-:-:S07]  /*9710*/  MOV R0, UR5 ;  /* 0x0000000500007c02 */ /* 0x000fce0008000f00 */
.L_x_213:
[----:B-1----:R1:W2:Y:S02]  /*9720*/  SYNCS.PHASECHK.TRANS64.TRYWAIT P0, [R0+URZ], R3 ;  /* 0x00000003000075a7 */ /* 0x0022a400080011ff */
[----:B--2---:R-:W-:Y:S05]  /*9730*/  @!P0 NANOSLEEP.SYNCS 0x989680 ;  /* 0x009896800000895d */ /* 0x004fea0003900000 */
[----:B------:R-:W2:Y:S02]  /*9740*/  @!P0 SYNCS.PHASECHK.TRANS64 P0, [R0+URZ], R3 ;  /* 0x00000003000085a7 */ /* 0x000ea400080010ff */
[----:B--2---:R-:W-:Y:S05]  /*9750*/  @!P0 BRA `(.L_x_213) ;  /* 0xfffffffc00f08947 */ /* 0x004fea000383ffff */
[----:B------:R-:W-:Y:S05]  /*9760*/  BRA `(.L_x_214) ;  /* 0xffffffa800947947 */ /* 0x000fea000383ffff */
.L_x_74:
[----:B------:R-:W-:-:S07]  /*9770*/  MOV R0, UR5 ;  /* 0x0000000500007c02 */ /* 0x000fce0008000f00 */
.L_x_215:
[----:B-1----:R1:W2:Y:S02]  /*9780*/  SYNCS.PHASECHK.TRANS64.TRYWAIT P0, [R0+URZ], R3 ;  /* 0x00000003000075a7 */ /* 0x0022a400080011ff */
[----:B--2---:R-:W-:Y:S05]  /*9790*/  @!P0 NANOSLEEP.SYNCS 0x989680 ;  /* 0x009896800000895d */ /* 0x004fea0003900000 */
[----:B------:R-:W2:Y:S02]  /*97a0*/  @!P0 SYNCS.PHASECHK.TRANS64 P0, [R0+URZ], R3 ;  /* 0x00000003000085a7 */ /* 0x000ea400080010ff */
[----:B--2---:R-:W-:Y:S05]  /*97b0*/  @!P0 BRA `(.L_x_215) ;  /* 0xfffffffc00f08947 */ /* 0x004fea000383ffff */
[----:B------:R-:W-:Y:S05]  /*97c0*/  BRA `(.L_x_216) ;  /* 0xffffffa800a07947 */ /* 0x000fea000383ffff */
.L_x_75:
[----:B------:R-:W-:-:S07]  /*97d0*/  MOV R0, UR5 ;  /* 0x0000000500007c02 */ /* 0x000fce0008000f00 */
.L_x_217:
[----:B-1----:R1:W2:Y:S02]  /*97e0*/  SYNCS.PHASECHK.TRANS64.TRYWAIT P0, [R0+URZ], R3 ;  /* 0x00000003000075a7 */ /* 0x0022a400080011ff */
[----:B--2---:R-:W-:Y:S05]  /*97f0*/  @!P0 NANOSLEEP.SYNCS 0x989680 ;  /* 0x009896800000895d */ /* 0x004fea0003900000 */
[----:B------:R-:W2:Y:S02]  /*9800*/  @!P0 SYNCS.PHASECHK.TRANS64 P0, [R0+URZ], R3 ;  /* 0x00000003000085a7 */ /* 0x000ea400080010ff */
[----:B--2---:R-:W-:Y:S05]  /*9810*/  @!P0 BRA `(.L_x_217) ;  /* 0xfffffffc00f08947 */ /* 0x004fea000383ffff */
[----:B------:R-:W-:Y:S05]  /*9820*/  BRA `(.L_x_218) ;  /* 0xffffffa800ac7947 */ /* 0x000fea000383ffff */
.L_x_76:
[----:B------:R-:W-:-:S07]  /*9830*/  MOV R0, UR5 ;  /* 0x0000000500007c02 */ /* 0x000fce0008000f00 */
.L_x_219:
[----:B-1----:R1:W2:Y:S02]  /*9840*/  SYNCS.PHASECHK.TRANS64.TRYWAIT P0, [R0+URZ], R3 ;  /* 0x00000003000075a7 */ /* 0x0022a400080011ff */
[----:B--2---:R-:W-:Y:S05]  /*9850*/  @!P0 NANOSLEEP.SYNCS 0x989680 ;  /* 0x009896800000895d */ /* 0x004fea0003900000 */
[----:B------:R-:W2:Y:S02]  /*9860*/  @!P0 SYNCS.PHASECHK.TRANS64 P0, [R0+URZ], R3 ;  /* 0x00000003000085a7 */ /* 0x000ea400080010ff */
[----:B--2---:R-:W-:Y:S05]  /*9870*/  @!P0 BRA `(.L_x_219) ;  /* 0xfffffffc00f08947 */ /* 0x004fea000383ffff */
[----:B------:R-:W-:Y:S05]  /*9880*/  BRA `(.L_x_220) ;  /* 0xffffffa800b87947 */ /* 0x000fea000383ffff */
.L_x_77:
[----:B------:R-:W-:-:S07]  /*9890*/  MOV R0, UR5 ;  /* 0x0000000500007c02 */ /* 0x000fce0008000f00 */
.L_x_221:
[----:B-1----:R1:W2:Y:S02]  /*98a0*/  SYNCS.PHASECHK.TRANS64.TRYWAIT P0, [R0+URZ], R3 ;  /* 0x00000003000075a7 */ /* 0x0022a400080011ff */
[----:B--2---:R-:W-:Y:S05]  /*98b0*/  @!P0 NANOSLEEP.SYNCS 0x989680 ;  /* 0x009896800000895d */ /* 0x004fea0003900000 */
[----:B------:R-:W2:Y:S02]  /*98c0*/  @!P0 SYNCS.PHASECHK.TRANS64 P0, [R0+URZ], R3 ;  /* 0x00000003000085a7 */ /* 0x000ea400080010ff */
[----:B--2---:R-:W-:Y:S05]  /*98d0*/  @!P0 BRA `(.L_x_221) ;  /* 0xfffffffc00f08947 */ /* 0x004fea000383ffff */
[----:B------:R-:W-:Y:S05]  /*98e0*/  BRA `(.L_x_222) ;  /* 0xffffffa800c47947 */ /* 0x000fea000383ffff */
.L_x_78:
[----:B------:R-:W-:-:S07]  /*98f0*/  MOV R0, UR5 ;  /* 0x0000000500007c02 */ /* 0x000fce0008000f00 */
.L_x_223:
[----:B-1----:R1:W2:Y:S02]  /*9900*/  SYNCS.PHASECHK.TRANS64.TRYWAIT P0, [R0+URZ], R3 ;  /* 0x00000003000075a7 */ /* 0x0022a400080011ff */
[----:B--2---:R-:W-:Y:S05]  /*9910*/  @!P0 NANOSLEEP.SYNCS 0x989680 ;  /* 0x009896800000895d */ /* 0x004fea0003900000 */
[----:B------:R-:W2:Y:S02]  /*9920*/  @!P0 SYNCS.PHASECHK.TRANS64 P0, [R0+URZ], R3 ;  /* 0x00000003000085a7 */ /* 0x000ea400080010ff */
[----:B--2---:R-:W-:Y:S05]  /*9930*/  @!P0 BRA `(.L_x_223) ;  /* 0xfffffffc00f08947 */ /* 0x004fea000383ffff */
[----:B------:R-:W-:Y:S05]  /*9940*/  BRA `(.L_x_224) ;  /* 0xffffffa800d07947 */ /* 0x000fea000383ffff */
.L_x_79:
[----:B------:R-:W-:-:S07]  /*9950*/  MOV R0, UR5 ;  /* 0x0000000500007c02 */ /* 0x000fce0008000f00 */
.L_x_225:
[----:B-1----:R1:W2:Y:S02]  /*9960*/  SYNCS.PHASECHK.TRANS64.TRYWAIT P0, [R0+URZ], R3 ;  /* 0x00000003000075a7 */ /* 0x0022a400080011ff */
[----:B--2---:R-:W-:Y:S05]  /*9970*/  @!P0 NANOSLEEP.SYNCS 0x989680 ;  /* 0x009896800000895d */ /* 0x004fea0003900000 */
[----:B------:R-:W2:Y:S02]  /*9980*/  @!P0 SYNCS.PHASECHK.TRANS64 P0, [R0+URZ], R3 ;  /* 0x00000003000085a7 */ /* 0x000ea400080010ff */
[----:B--2---:R-:W-:Y:S05]  /*9990*/  @!P0 BRA `(.L_x_225) ;  /* 0xfffffffc00f08947 */ /* 0x004fea000383ffff */
[----:B------:R-:W-:Y:S05]  /*99a0*/  BRA `(.L_x_226) ;  /* 0xffffffa800dc7947 */ /* 0x000fea000383ffff */
.L_x_80:
[----:B------:R-:W-:-:S07]  /*99b0*/  MOV R0, UR5 ;  /* 0x0000000500007c02 */ /* 0x000fce0008000f00 */
.L_x_227:
[----:B-1----:R1:W2:Y:S02]  /*99c0*/  SYNCS.PHASECHK.TRANS64.TRYWAIT P0, [R0+URZ], R3 ;  /* 0x00000003000075a7 */ /* 0x0022a400080011ff */
[----:B--2---:R-:W-:Y:S05]  /*99d0*/  @!P0 NANOSLEEP.SYNCS 0x989680 ;  /* 0x009896800000895d */ /* 0x004fea0003900000 */
[----:B------:R-:W2:Y:S02]  /*99e0*/  @!P0 SYNCS.PHASECHK.TRANS64 P0, [R0+URZ], R3 ;  /* 0x00000003000085a7 */ /* 0x000ea400080010ff */
[----:B--2---:R-:W-:Y:S05]  /*99f0*/  @!P0 BRA `(.L_x_227) ;  /* 0xfffffffc00f08947 */ /* 0x004fea000383ffff */
[----:B------:R-:W-:Y:S05]  /*9a00*/  BRA `(.L_x_228) ;  /* 0xffffffa800e87947 */ /* 0x000fea000383ffff */
.L_x_81:
[----:B------:R-:W-:-:S07]  /*9a10*/  MOV R0, UR5 ;  /* 0x0000000500007c02 */ /* 0x000fce0008000f00 */
.L_x_229:
[----:B-1----:R1:W2:Y:S02]  /*9a20*/  SYNCS.PHASECHK.TRANS64.TRYWAIT P0, [R0+URZ], R3 ;  /* 0x00000003000075a7 */ /* 0x0022a400080011ff */
[----:B--2---:R-:W-:Y:S05]  /*9a30*/  @!P0 NANOSLEEP.SYNCS 0x989680 ;  /* 0x009896800000895d */ /* 0x004fea0003900000 */
[----:B------:R-:W2:Y:S02]  /*9a40*/  @!P0 SYNCS.PHASECHK.TRANS64 P0, [R0+URZ], R3 ;  /* 0x00000003000085a7 */ /* 0x000ea400080010ff */
[----:B--2---:R-:W-:Y:S05]  /*9a50*/  @!P0 BRA `(.L_x_229) ;  /* 0xfffffffc00f08947 */ /* 0x004fea000383ffff */
[----:B------:R-:W-:Y:S05]  /*9a60*/  BRA `(.L_x_230) ;  /* 0xffffffa800f47947 */ /* 0x000fea000383ffff */
.L_x_82:
[----:B------:R-:W-:-:S07]  /*9a70*/  MOV R0, UR5 ;  /* 0x0000000500007c02 */ /* 0x000fce0008000f00 */
.L_x_231:
[----:B-1----:R1:W2:Y:S02]  /*9a80*/  SYNCS.PHASECHK.TRANS64.TRYWAIT P0, [R0+URZ], R3 ;  /* 0x00000003000075a7 */ /* 0x0022a400080011ff */
[----:B--2---:R-:W-:Y:S05]  /*9a90*/  @!P0 NANOSLEEP.SYNCS 0x989680 ;  /* 0x009896800000895d */ /* 0x004fea0003900000 */
[----:B------:R-:W2:Y:S02]  /*9aa0*/  @!P0 SYNCS.PHASECHK.TRANS64 P0, [R0+URZ], R3 ;  /* 0x00000003000085a7 */ /* 0x000ea400080010ff */
[----:B--2---:R-:W-:Y:S05]  /*9ab0*/  @!P0 BRA `(.L_x_231) ;  /* 0xfffffffc00f08947 */ /* 0x004fea000383ffff */
[----:B------:R-:W-:Y:S05]  /*9ac0*/  BRA `(.L_x_232) ;  /* 0xffffffac00007947 */ /* 0x000fea000383ffff */
.L_x_83:
[----:B------:R-:W-:-:S07]  /*9ad0*/  MOV R0, UR5 ;  /* 0x0000000500007c02 */ /* 0x000fce0008000f00 */
.L_x_233:
[----:B-1----:R1:W2:Y:S02]  /*9ae0*/  SYNCS.PHASECHK.TRANS64.TRYWAIT P0, [R0+URZ], R3 ;  /* 0x00000003000075a7 */ /* 0x0022a400080011ff */
[----:B--2---:R-:W-:Y:S05]  /*9af0*/  @!P0 NANOSLEEP.SYNCS 0x989680 ;  /* 0x009896800000895d */ /* 0x004fea0003900000 */
[----:B------:R-:W2:Y:S02]  /*9b00*/  @!P0 SYNCS.PHASECHK.TRANS64 P0, [R0+URZ], R3 ;  /* 0x00000003000085a7 */ /* 0x000ea400080010ff */
[----:B--2---:R-:W-:Y:S05]  /*9b10*/  @!P0 BRA `(.L_x_233) ;  /* 0xfffffffc00f08947 */ /* 0x004fea000383ffff */
[----:B------:R-:W-:Y:S05]  /*9b20*/  BRA `(.L_x_234) ;  /* 0xffffffac000c7947 */ /* 0x000fea000383ffff */
.L_x_84:
[----:B------:R-:W-:-:S07]  /*9b30*/  MOV R0, UR5 ;  /* 0x0000000500007c02 */ /* 0x000fce0008000f00 */
.L_x_235:
[----:B-1----:R1:W2:Y:S02]  /*9b40*/  SYNCS.PHASECHK.TRANS64.TRYWAIT P0, [R0+URZ], R3 ;  /* 0x00000003000075a7 */ /* 0x0022a400080011ff */
[----:B--2---:R-:W-:Y:S05]  /*9b50*/  @!P0 NANOSLEEP.SYNCS 0x989680 ;  /* 0x009896800000895d */ /* 0x004fea0003900000 */
[----:B------:R-:W2:Y:S02]  /*9b60*/  @!P0 SYNCS.PHASECHK.TRANS64 P0, [R0+URZ], R3 ;  /* 0x00000003000085a7 */ /* 0x000ea400080010ff */
[----:B--2---:R-:W-:Y:S05]  /*9b70*/  @!P0 BRA `(.L_x_235) ;  /* 0xfffffffc00f08947 */ /* 0x004fea000383ffff */
[----:B------:R-:W-:Y:S05]  /*9b80*/  BRA `(.L_x_236) ;  /* 0xffffffac00187947 */ /* 0x000fea000383ffff */
.L_x_85:
[----:B------:R-:W-:-:S07]  /*9b90*/  MOV R0, UR5 ;  /* 0x0000000500007c02 */ /* 0x000fce0008000f00 */
.L_x_237:
[----:B-1----:R1:W2:Y:S02]  /*9ba0*/  SYNCS.PHASECHK.TRANS64.TRYWAIT P0, [R0+URZ], R3 ;  /* 0x00000003000075a7 */ /* 0x0022a400080011ff */
[----:B--2---:R-:W-:Y:S05]  /*9bb0*/  @!P0 NANOSLEEP.SYNCS 0x989680 ;  /* 0x009896800000895d */ /* 0x004fea0003900000 */
[----:B------:R-:W2:Y:S02]  /*9bc0*/  @!P0 SYNCS.PHASECHK.TRANS64 P0, [R0+URZ], R3 ;  /* 0x00000003000085a7 */ /* 0x000ea400080010ff */
[----:B--2---:R-:W-:Y:S05]  /*9bd0*/  @!P0 BRA `(.L_x_237) ;  /* 0xfffffffc00f08947 */ /* 0x004fea000383ffff */
[----:B------:R-:W-:Y:S05]  /*9be0*/  BRA `(.L_x_238) ;  /* 0xffffffac00247947 */ /* 0x000fea000383ffff */
.L_x_86:
[----:B------:R-:W-:-:S07]  /*9bf0*/  MOV R0, UR5 ;  /* 0x0000000500007c02 */ /* 0x000fce0008000f00 */
.L_x_239:
[----:B-1----:R1:W2:Y:S02]  /*9c00*/  SYNCS.PHASECHK.TRANS64.TRYWAIT P0, [R0+URZ], R3 ;  /* 0x00000003000075a7 */ /* 0x0022a400080011ff */
[----:B--2---:R-:W-:Y:S05]  /*9c10*/  @!P0 NANOSLEEP.SYNCS 0x989680 ;  /* 0x009896800000895d */ /* 0x004fea0003900000 */
[----:B------:R-:W2:Y:S02]  /*9c20*/  @!P0 SYNCS.PHASECHK.TRANS64 P0, [R0+URZ], R3 ;  /* 0x00000003000085a7 */ /* 0x000ea400080010ff */
[----:B--2---:R-:W-:Y:S05]  /*9c30*/  @!P0 BRA `(.L_x_239) ;  /* 0xfffffffc00f08947 */ /* 0x004fea000383ffff */
[----:B------:R-:W-:Y:S05]  /*9c40*/  BRA `(.L_x_240) ;  /* 0xffffffac00307947 */ /* 0x000fea000383ffff */
.L_x_87:
[----:B------:R-:W-:-:S07]  /*9c50*/  MOV R0, UR5 ;  /* 0x0000000500007c02 */ /* 0x000fce0008000f00 */
.L_x_241:
[----:B-1----:R1:W2:Y:S02]  /*9c60*/  SYNCS.PHASECHK.TRANS64.TRYWAIT P0, [R0+URZ], R3 ;  /* 0x00000003000075a7 */ /* 0x0022a400080011ff */
[----:B--2---:R-:W-:Y:S05]  /*9c70*/  @!P0 NANOSLEEP.SYNCS 0x989680 ;  /* 0x009896800000895d */ /* 0x004fea0003900000 */
[----:B------:R-:W2:Y:S02]  /*9c80*/  @!P0 SYNCS.PHASECHK.TRANS64 P0, [R0+URZ], R3 ;  /* 0x00000003000085a7 */ /* 0x000ea400080010ff */
[----:B--2---:R-:W-:Y:S05]  /*9c90*/  @!P0 BRA `(.L_x_241) ;  /* 0xfffffffc00f08947 */ /* 0x004fea000383ffff */
[----:B------:R-:W-:Y:S05]  /*9ca0*/  BRA `(.L_x_242) ;  /* 0xffffffac003c7947 */ /* 0x000fea000383ffff */
.L_x_88:
[----:B------:R-:W-:-:S07]  /*9cb0*/  MOV R0, UR5 ;  /* 0x0000000500007c02 */ /* 0x000fce0008000f00 */
.L_x_243:
[----:B-1----:R1:W2:Y:S02]  /*9cc0*/  SYNCS.PHASECHK.TRANS64.TRYWAIT P0, [R0+URZ], R3 ;  /* 0x00000003000075a7 */ /* 0x0022a400080011ff */
[----:B--2---:R-:W-:Y:S05]  /*9cd0*/  @!P0 NANOSLEEP.SYNCS 0x989680 ;  /* 0x009896800000895d */ /* 0x004fea0003900000 */
[----:B------:R-:W2:Y:S02]  /*9ce0*/  @!P0 SYNCS.PHASECHK.TRANS64 P0, [R0+URZ], R3 ;  /* 0x00000003000085a7 */ /* 0x000ea400080010ff */
[----:B--2---:R-:W-:Y:S05]  /*9cf0*/  @!P0 BRA `(.L_x_243) ;  /* 0xfffffffc00f08947 */ /* 0x004fea000383ffff */
[----:B------:R-:W-:Y:S05]  /*9d00*/  BRA `(.L_x_244) ;  /* 0xffffffac00487947 */ /* 0x000fea000383ffff */
.L_x_89:
[----:B------:R-:W-:-:S07]  /*9d10*/  MOV R0, UR5 ;  /* 0x0000000500007c02 */ /* 0x000fce0008000f00 */
.L_x_245:
[----:B-1----:R1:W2:Y:S02]  /*9d20*/  SYNCS.PHASECHK.TRANS64.TRYWAIT P0, [R0+URZ], R3 ;  /* 0x00000003000075a7 */ /* 0x0022a400080011ff */
[----:B--2---:R-:W-:Y:S05]  /*9d30*/  @!P0 NANOSLEEP.SYNCS 0x989680 ;  /* 0x009896800000895d */ /* 0x004fea0003900000 */
[----:B------:R-:W2:Y:S02]  /*9d40*/  @!P0 SYNCS.PHASECHK.TRANS64 P0, [R0+URZ], R3 ;  /* 0x00000003000085a7 */ /* 0x000ea400080010ff */
[----:B--2---:R-:W-:Y:S05]  /*9d50*/  @!P0 BRA `(.L_x_245) ;  /* 0xfffffffc00f08947 */ /* 0x004fea000383ffff */
[----:B------:R-:W-:Y:S05]  /*9d60*/  BRA `(.L_x_246) ;  /* 0xffffffac00547947 */ /* 0x000fea000383ffff */
.L_x_90:
[----:B------:R-:W-:-:S07]  /*9d70*/  MOV R0, UR5 ;  /* 0x0000000500007c02 */ /* 0x000fce0008000f00 */
.L_x_247:
[----:B-1----:R1:W2:Y:S02]  /*9d80*/  SYNCS.PHASECHK.TRANS64.TRYWAIT P0, [R0+URZ], R3 ;  /* 0x00000003000075a7 */ /* 0x0022a400080011ff */
[----:B--2---:R-:W-:Y:S05]  /*9d90*/  @!P0 NANOSLEEP.SYNCS 0x989680 ;  /* 0x009896800000895d */ /* 0x004fea0003900000 */
[----:B------:R-:W2:Y:S02]  /*9da0*/  @!P0 SYNCS.PHASECHK.TRANS64 P0, [R0+URZ], R3 ;  /* 0x00000003000085a7 */ /* 0x000ea400080010ff */
[----:B--2---:R-:W-:Y:S05]  /*9db0*/  @!P0 BRA `(.L_x_247) ;  /* 0xfffffffc00f08947 */ /* 0x004fea000383ffff */
[----:B------:R-:W-:Y:S05]  /*9dc0*/  BRA `(.L_x_248) ;  /* 0xffffffac00607947 */ /* 0x000fea000383ffff */
.L_x_91:
[----:B------:R-:W-:-:S07]  /*9dd0*/  MOV R0, UR5 ;  /* 0x0000000500007c02 */ /* 0x000fce0008000f00 */
.L_x_249:
[----:B-1----:R1:W2:Y:S02]  /*9de0*/  SYNCS.PHASECHK.TRANS64.TRYWAIT P0, [R0+URZ], R3 ;  /* 0x00000003000075a7 */ /* 0x0022a400080011ff */
[----:B--2---:R-:W-:Y:S05]  /*9df0*/  @!P0 NANOSLEEP.SYNCS 0x989680 ;  /* 0x009896800000895d */ /* 0x004fea0003900000 */
[----:B------:R-:W2:Y:S02]  /*9e00*/  @!P0 SYNCS.PHASECHK.TRANS64 P0, [R0+URZ], R3 ;  /* 0x00000003000085a7 */ /* 0x000ea400080010ff */
[----:B--2---:R-:W-:Y:S05]  /*9e10*/  @!P0 BRA `(.L_x_249) ;  /* 0xfffffffc00f08947 */ /* 0x004fea000383ffff */
[----:B------:R-:W-:Y:S05]  /*9e20*/  BRA `(.L_x_250) ;  /* 0xffffffac006c7947 */ /* 0x000fea000383ffff */
.L_x_92:
[----:B------:R-:W-:-:S07]  /*9e30*/  MOV R0, UR5 ;  /* 0x0000000500007c02 */ /* 0x000fce0008000f00 */
.L_x_251:
[----:B-1----:R1:W2:Y:S02]  /*9e40*/  SYNCS.PHASECHK.TRANS64.TRYWAIT P0, [R0+URZ], R3 ;  /* 0x00000003000075a7 */ /* 0x0022a400080011ff */
[----:B--2---:R-:W-:Y:S05]  /*9e50*/  @!P0 NANOSLEEP.SYNCS 0x989680 ;  /* 0x009896800000895d */ /* 0x004fea0003900000 */
[----:B------:R-:W2:Y:S02]  /*9e60*/  @!P0 SYNCS.PHASECHK.TRANS64 P0, [R0+URZ], R3 ;  /* 0x00000003000085a7 */ /* 0x000ea400080010ff */
[----:B--2---:R-:W-:Y:S05]  /*9e70*/  @!P0 BRA `(.L_x_251) ;  /* 0xfffffffc00f08947 */ /* 0x004fea000383ffff */
[----:B------:R-:W-:Y:S05]  /*9e80*/  BRA `(.L_x_252) ;  /* 0xffffffac00787947 */ /* 0x000fea000383ffff */
.L_x_93:
[----:B------:R-:W-:-:S07]  /*9e90*/  MOV R0, UR5 ;  /* 0x0000000500007c02 */ /* 0x000fce0008000f00 */
.L_x_253:
[----:B-1----:R1:W2:Y:S02]  /*9ea0*/  SYNCS.PHASECHK.TRANS64.TRYWAIT P0, [R0+URZ], R3 ;  /* 0x00000003000075a7 */ /* 0x0022a400080011ff */
[----:B--2---:R-:W-:Y:S05]  /*9eb0*/  @!P0 NANOSLEEP.SYNCS 0x989680 ;  /* 0x009896800000895d */ /* 0x004fea0003900000 */
[----:B------:R-:W2:Y:S02]  /*9ec0*/  @!P0 SYNCS.PHASECHK.TRANS64 P0, [R0+URZ], R3 ;  /* 0x00000003000085a7 */ /* 0x000ea400080010ff */
[----:B--2---:R-:W-:Y:S05]  /*9ed0*/  @!P0 BRA `(.L_x_253) ;  /* 0xfffffffc00f08947 */ /* 0x004fea000383ffff */
[----:B------:R-:W-:Y:S05]  /*9ee0*/  BRA `(.L_x_254) ;  /* 0xffffffac00847947 */ /* 0x000fea000383ffff */
.L_x_96:
[----:B------:R-:W-:-:S07]  /*9ef0*/  MOV R4, UR4 ;  /* 0x0000000400047c02 */ /* 0x000fce0008000f00 */
.L_x_255:
[----:B--2---:R2:W3:Y:S02]  /*9f00*/  SYNCS.PHASECHK.TRANS64.TRYWAIT P1, [R4+URZ+0x388], R7 ;  /* 0x00038807040075a7 */ /* 0x0044e400080211ff */
[----:B---3--:R-:W-:Y:S05]  /*9f10*/  @!P1 NANOSLEEP.SYNCS 0x989680 ;  /* 0x009896800000995d */ /* 0x008fea0003900000 */
[----:B------:R-:W3:Y:S02]  /*9f20*/  @!P1 SYNCS.PHASECHK.TRANS64 P1, [R4+URZ+0x388], R7 ;  /* 0x00038807040095a7 */ /* 0x000ee400080210ff */
[----:B---3--:R-:W-:Y:S05]  /*9f30*/  @!P1 BRA `(.L_x_255) ;  /* 0xfffffffc00f09947 */ /* 0x008fea000383ffff */
[----:B------:R-:W-:Y:S05]  /*9f40*/  BRA `(.L_x_256) ;  /* 0xffffffac00f07947 */ /* 0x000fea000383ffff */
.L_x_97:
[----:B--2---:R-:W-:-:S07]  /*9f50*/  MOV R4, UR4 ;  /* 0x0000000400047c02 */ /* 0x004fce0008000f00 */
.L_x_257:
[----:B--2---:R2:W3:Y:S02]  /*9f60*/  SYNCS.PHASECHK.TRANS64.TRYWAIT P1, [R4+URZ+0x380], R5 ;  /* 0x00038005040075a7 */ /* 0x0044e400080211ff */
[----:B---3--:R-:W-:Y:S05]  /*9f70*/  @!P1 NANOSLEEP.SYNCS 0x989680 ;  /* 0x009896800000995d */ /* 0x008fea0003900000 */
[----:B------:R-:W3:Y:S02]  /*9f80*/  @!P1 SYNCS.PHASECHK.TRANS64 P1, [R4+URZ+0x380], R5 ;  /* 0x00038005040095a7 */ /* 0x000ee400080210ff */
[----:B---3--:R-:W-:Y:S05]  /*9f90*/  @!P1 BRA `(.L_x_257) ;  /* 0xfffffffc00f09947 */ /* 0x008fea000383ffff */
[----:B------:R-:W-:Y:S05]  /*9fa0*/  BRA `(.L_x_258) ;  /* 0xffffffac00f87947 */ /* 0x000fea000383ffff */
.L_x_105:
[----:B------:R-:W-:-:S07]  /*9fb0*/  MOV R0, UR14 ;  /* 0x0000000e00007c02 */ /* 0x000fce0008000f00 */
.L_x_259:
[----:B--2---:R2:W3:Y:S02]  /*9fc0*/  SYNCS.PHASECHK.TRANS64.TRYWAIT P0, [R0+URZ+0x380], R5 ;  /* 0x00038005000075a7 */ /* 0x0044e400080011ff */
[----:B---3--:R-:W-:Y:S05]  /*9fd0*/  @!P0 NANOSLEEP.SYNCS 0x989680 ;  /* 0x009896800000895d */ /* 0x008fea0003900000 */
[----:B------:R-:W3:Y:S02]  /*9fe0*/  @!P0 SYNCS.PHASECHK.TRANS64 P0, [R0+URZ+0x380], R5 ;  /* 0x00038005000085a7 */ /* 0x000ee400080010ff */
[----:B---3--:R-:W-:Y:S05]  /*9ff0*/  @!P0 BRA `(.L_x_259) ;  /* 0xfffffffc00f08947 */ /* 0x008fea000383ffff */
[----:B------:R-:W-:Y:S05]  /*a000*/  BRA `(.L_x_260) ;  /* 0xffffffb400707947 */ /* 0x000fea000383ffff */
.L_x_106:
[----:B------:R-:W-:-:S07]  /*a010*/  MOV R5, UR19 ;  /* 0x0000001300057c02 */ /* 0x000fce0008000f00 */
.L_x_261:
[----:B--2---:R2:W3:Y:S02]  /*a020*/  SYNCS.PHASECHK.TRANS64.TRYWAIT P0, [R5+URZ+0x3a0], R0 ;  /* 0x0003a000050075a7 */ /* 0x0044e400080011ff */
[----:B---3--:R-:W-:Y:S05]  /*a030*/  @!P0 NANOSLEEP.SYNCS 0x989680 ;  /* 0x009896800000895d */ /* 0x008fea0003900000 */
[----:B------:R-:W3:Y:S02]  /*a040*/  @!P0 SYNCS.PHASECHK.TRANS64 P0, [R5+URZ+0x3a0], R0 ;  /* 0x0003a000050085a7 */ /* 0x000ee400080010ff */
[----:B---3--:R-:W-:Y:S05]  /*a050*/  @!P0 BRA `(.L_x_261) ;  /* 0xfffffffc00f08947 */ /* 0x008fea000383ffff */
[----:B------:R-:W-:Y:S05]  /*a060*/  BRA `(.L_x_262) ;  /* 0xffffffb4008c7947 */ /* 0x000fea000383ffff */
.L_x_109:
[----:B--2---:R-:W-:Y:S07]  /*a070*/  MOV R0, UR5 ;  /* 0x0000000500007c02 */ /* 0x004fee0008000f00 */
.L_x_263:
[----:B--2---:R2:W3:Y:S02]  /*a080*/  SYNCS.PHASECHK.TRANS64.TRYWAIT P0, [R0+URZ], R5 ;  /* 0x00000005000075a7 */ /* 0x0044e400080011ff */
[----:B---3--:R-:W-:Y:S05]  /*a090*/  @!P0 NANOSLEEP.SYNCS 0x989680 ;  /* 0x009896800000895d */ /* 0x008fea0003900000 */
[----:B------:R-:W3:Y:S02]  /*a0a0*/  @!P0 SYNCS.PHASECHK.TRANS64 P0, [R0+URZ], R5 ;  /* 0x00000005000085a7 */ /* 0x000ee400080010ff */
[----:B---3--:R-:W-:Y:S05]  /*a0b0*/  @!P0 BRA `(.L_x_263) ;  /* 0xfffffffc00f08947 */ /* 0x008fea000383ffff */
[----:B------:R-:W-:Y:S05]  /*a0c0*/  BRA `(.L_x_108) ;  /* 0xffffffb400b07947 */ /* 0x000fea000383ffff */
.L_x_112:
[----:B------:R-:W-:-:S07]  /*a0d0*/  MOV R0, UR4 ;  /* 0x0000000400007c02 */ /* 0x000fce0008000f00 */
.L_x_264:
[----:B--2---:R2:W4:Y:S02]  /*a0e0*/  SYNCS.PHASECHK.TRANS64.TRYWAIT P0, [R0+URZ], R3 ;  /* 0x00000003000075a7 */ /* 0x00452400080011ff */
[----:B----4-:R-:W-:Y:S05]  /*a0f0*/  @!P0 NANOSLEEP.SYNCS 0x989680 ;  /* 0x009896800000895d */ /* 0x010fea0003900000 */
[----:B------:R-:W4:Y:S02]  /*a100*/  @!P0 SYNCS.PHASECHK.TRANS64 P0, [R0+URZ], R3 ;  /* 0x00000003000085a7 */ /* 0x000f2400080010ff */
[----:B----4-:R-:W-:Y:S05]  /*a110*/  @!P0 BRA `(.L_x_264) ;  /* 0xfffffffc00f08947 */ /* 0x010fea000383ffff */
[----:B------:R-:W-:Y:S05]  /*a120*/  BRA `(.L_x_265) ;  /* 0xffffffb800587947 */ /* 0x000fea000383ffff */
.L_x_113:
[----:B------:R-:W-:-:S07]  /*a130*/  MOV R0, UR4 ;  /* 0x0000000400007c02 */ /* 0x000fce0008000f00 */
.L_x_266:
[----:B--2---:R2:W3:Y:S02]  /*a140*/  SYNCS.PHASECHK.TRANS64.TRYWAIT P0, [R0+URZ], R3 ;  /* 0x00000003000075a7 */ /* 0x0044e400080011ff */
[----:B---3--:R-:W-:Y:S05]  /*a150*/  @!P0 NANOSLEEP.SYNCS 0x989680 ;  /* 0x009896800000895d */ /* 0x008fea0003900000 */
[----:B------:R-:W3:Y:S02]  /*a160*/  @!P0 SYNCS.PHASECHK.TRANS64 P0, [R0+URZ], R3 ;  /* 0x00000003000085a7 */ /* 0x000ee400080010ff */
[----:B---3--:R-:W-:Y:S05]  /*a170*/  @!P0 BRA `(.L_x_266) ;  /* 0xfffffffc00f08947 */ /* 0x008fea000383ffff */
[----:B------:R-:W-:Y:S05]  /*a180*/  BRA `(.L_x_267) ;  /* 0xffffffb800647947 */ /* 0x000fea000383ffff */
.L_x_118:
[----:B------:R-:W-:Y:S07]  /*a190*/  MOV R0, UR19 ;  /* 0x0000001300007c02 */ /* 0x000fee0008000f00 */
.L_x_268:
[----:B-1----:R1:W2:Y:S02]  /*a1a0*/  SYNCS.PHASECHK.TRANS64.TRYWAIT P0, [R0+URZ+0x380], R3 ;  /* 0x00038003000075a7 */ /* 0x0022a400080011ff */
[----:B--2---:R-:W-:Y:S05]  /*a1b0*/  @!P0 NANOSLEEP.SYNCS 0x989680 ;  /* 0x009896800000895d */ /* 0x004fea0003900000 */
[----:B------:R-:W2:Y:S02]  /*a1c0*/  @!P0 SYNCS.PHASECHK.TRANS64 P0, [R0+URZ+0x380], R3 ;  /* 0x00038003000085a7 */ /* 0x000ea400080010ff */
[----:B--2---:R-:W-:Y:S05]  /*a1d0*/  @!P0 BRA `(.L_x_268) ;  /* 0xfffffffc00f08947 */ /* 0x004fea000383ffff */
[----:B------:R-:W-:Y:S05]  /*a1e0*/  BRA `(.L_x_269) ;  /* 0xffffffbc008c7947 */ /* 0x000fea000383ffff */
.L_x_121:
[----:B------:R-:W-:Y:S07]  /*a1f0*/  MOV R0, UR19 ;  /* 0x0000001300007c02 */ /* 0x000fee0008000f00 */
.L_x_270:
[----:B-1----:R1:W2:Y:S02]  /*a200*/  SYNCS.PHASECHK.TRANS64.TRYWAIT P0, [R0+URZ+0x378], R9 ;  /* 0x00037809000075a7 */ /* 0x0022a400080011ff */
[----:B--2---:R-:W-:Y:S05]  /*a210*/  @!P0 NANOSLEEP.SYNCS 0x989680 ;  /* 0x009896800000895d */ /* 0x004fea0003900000 */
[----:B------:R-:W2:Y:S02]  /*a220*/  @!P0 SYNCS.PHASECHK.TRANS64 P0, [R0+URZ+0x378], R9 ;  /* 0x00037809000085a7 */ /* 0x000ea400080010ff */
[----:B--2---:R-:W-:Y:S05]  /*a230*/  @!P0 BRA `(.L_x_270) ;  /* 0xfffffffc00f08947 */ /* 0x004fea000383ffff */
[----:B------:R-:W-:Y:S05]  /*a240*/  BRA `(.L_x_120) ;  /* 0xffffffc000ec7947 */ /* 0x000fea000383ffff */
.L_x_124:
[----:B-1----:R-:W-:Y:S07]  /*a250*/  MOV R0, UR19 ;  /* 0x0000001300007c02 */ /* 0x002fee0008000f00 */
.L_x_271:
[----:B-1----:R1:W2:Y:S02]  /*a260*/  SYNCS.PHASECHK.TRANS64.TRYWAIT P2, [R0+URZ+0x368], R3 ;  /* 0x00036803000075a7 */ /* 0x0022a400080411ff */
[----:B--2---:R-:W-:Y:S05]  /*a270*/  @!P2 NANOSLEEP.SYNCS 0x989680 ;  /* 0x009896800000a95d */ /* 0x004fea0003900000 */
[----:B------:R-:W2:Y:S02]  /*a280*/  @!P2 SYNCS.PHASECHK.TRANS64 P2, [R0+URZ+0x368], R3 ;  /* 0x000368030000a5a7 */ /* 0x000ea400080410ff */
[----:B--2---:R-:W-:Y:S05]  /*a290*/  @!P2 BRA `(.L_x_271) ;  /* 0xfffffffc00f0a947 */ /* 0x004fea000383ffff */
[----:B------:R-:W-:Y:S05]  /*a2a0*/  BRA `(.L_x_272) ;  /* 0xffffffc400487947 */ /* 0x000fea000383ffff */
.L_x_127:
[----:B------:R-:W-:Y:S07]  /*a2b0*/  MOV R0, UR43 ;  /* 0x0000002b00007c02 */ /* 0x000fee0008000f00 */
.L_x_273:
[----:B-1----:R1:W2:Y:S02]  /*a2c0*/  SYNCS.PHASECHK.TRANS64.TRYWAIT P0, [R0+URZ+0x380], R3 ;  /* 0x00038003000075a7 */ /* 0x0022a400080011ff */
[----:B--2---:R-:W-:Y:S05]  /*a2d0*/  @!P0 NANOSLEEP.SYNCS 0x989680 ;  /* 0x009896800000895d */ /* 0x004fea0003900000 */
[----:B------:R-:W2:Y:S02]  /*a2e0*/  @!P0 SYNCS.PHASECHK.TRANS64 P0, [R0+URZ+0x380], R3 ;  /* 0x00038003000085a7 */ /* 0x000ea400080010ff */
[----:B--2---:R-:W-:Y:S05]  /*a2f0*/  @!P0 BRA `(.L_x_273) ;  /* 0xfffffffc00f08947 */ /* 0x004fea000383ffff */
[----:B------:R-:W-:Y:S05]  /*a300*/  BRA `(.L_x_274) ;  /* 0xffffffc800cc7947 */ /* 0x000fea000383ffff */
.L_x_138:
[----:B-1----:R-:W-:Y:S04]  /*a310*/  MOV R0, UR43 ;  /* 0x0000002b00007c02 */ /* 0x002fe80008000f00 */
[----:B------:R1:W2:Y:S03]  /*a320*/  SYNCS.PHASECHK.TRANS64.TRYWAIT P1, [R0+URZ+0x360], R5 ;  /* 0x00036005000075a7 */ /* 0x0002a600080211ff */
[----:B--2---:R-:W-:Y:S05]  /*a330*/  @!P1 NANOSLEEP.SYNCS 0x989680 ;  /* 0x009896800000995d */ /* 0x004fea0003900000 */
[----:B------:R-:W2:Y:S02]  /*a340*/  @!P1 SYNCS.PHASECHK.TRANS64 P1, [R0+URZ+0x360], R5 ;  /* 0x00036005000095a7 */ /* 0x000ea400080210ff */
[----:B--2---:R-:W-:Y:S05]  /*a350*/  @!P1 BRA `(.L_x_138) ;  /* 0xfffffffc00ec9947 */ /* 0x004fea000383ffff */
[----:B------:R-:W-:Y:S05]  /*a360*/  BRA `(.L_x_137) ;  /* 0xffffffd8000c7947 */ /* 0x000fea000383ffff */
.L_x_140:
[----:B-1----:R1:W2:Y:S02]  /*a370*/  SYNCS.PHASECHK.TRANS64.TRYWAIT P1, [R80+URZ+0x390], R3 ;  /* 0x00039003500075a7 */ /* 0x0022a400080211ff */
[----:B--2---:R-:W-:Y:S05]  /*a380*/  @!P1 NANOSLEEP.SYNCS 0x989680 ;  /* 0x009896800000995d */ /* 0x004fea0003900000 */
[----:B------:R-:W2:Y:S02]  /*a390*/  @!P1 SYNCS.PHASECHK.TRANS64 P1, [R80+URZ+0x390], R3 ;  /* 0x00039003500095a7 */ /* 0x000ea400080210ff */
[----:B--2---:R-:W-:Y:S05]  /*a3a0*/  @!P1 BRA `(.L_x_140) ;  /* 0xfffffffc00f09947 */ /* 0x004fea000383ffff */
[----:B------:R-:W-:Y:S05]  /*a3b0*/  BRA `(.L_x_139) ;  /* 0xffffffd8004c7947 */ /* 0x000fea000383ffff */
        .weak           $__internal_0_$__cuda_sm10x_tcgen05_guardrail_trap_col_being_dealloced_not_returned_by_alloc
        .type           $__internal_0_$__cuda_sm10x_tcgen05_guardrail_trap_col_being_dealloced_not_returned_by_alloc,@function
        .size           $__internal_0_$__cuda_sm10x_tcgen05_guardrail_trap_col_being_dealloced_not_returned_by_alloc,($__internal_1_$__cuda_sm10x_tcgen05_guardrail_trap_phase_invalid_during_alloc - $__internal_0_$__cuda_sm10x_tcgen05_guardrail_trap_col_being_dealloced_not_returned_by_alloc)
$__internal_0_$__cuda_sm10x_tcgen05_guardrail_trap_col_being_dealloced_not_returned_by_alloc:
[----:B------:R-:W-:Y:S05]  /*a3c0*/  BPT.TRAP 0x1 ;  /* 0x000000040000795c */ /* 0x000fea0000300000 */
[----:B------:R-:W-:-:S04]  /*a3d0*/  HFMA2 R3, -RZ, RZ, 0, 0 ;  /* 0x00000000ff037431 */ /* 0x000fc800000001ff */
[----:B------:R-:W-:Y:S05]  /*a3e0*/  RET.REL.NODEC R2 `(_ZN7cutlass13device_kernelINS_4conv6kernel13ConvUniversalINS1_16ConvProblemShapeILNS1_8OperatorE0ELi2EEENS1_10collective14CollectiveConvINS1_47MainloopSm100TmaUmmaWarpSpecializedImplicitGemmILS5_0ELi54ELi2ELi1ELi2EN4cute5tupleIJNSA_1CILi2EEENSC_ILi1EEESE_EEEEENSB_IJNSC_ILi64EEESH_NSB_IJNSC_ILi32EEEEEEEEENS_12float_e4m3_tESL_NSA_8TiledMMAINSA_8MMA_AtomIJNSA_10MMA_TraitsINSA_19SM100_MMA_F8F6F4_SSEJSL_SL_fSH_SH_NSA_17integral_constantINSA_4UMMA5MajorELSS_0EEEST_NSQ_INSR_7ScaleInELSU_0EEESV_EEEEEENSA_6LayoutINSB_IJSE_SE_SE_EEENSB_IJNSC_ILi0EEES10_S10_EEEEENSB_IJNSA_10UnderscoreES13_S13_EEEEENS7_6detail27Sm100ImplicitGemmTileTraitsINSA_20SM90_TMA_LOAD_IM2COLENSA_14ComposedLayoutINSA_7SwizzleILi1ELi4ELi3EEENSA_18smem_ptr_flag_bitsILi8EEENSY_INSB_IJNSC_ILi8EEESI_EEENSB_IJSI_SE_EEEEEEEvEENS17_INSA_23SM90_TMA_LOAD_MULTICASTES1I_vEEEENS_8epilogue10collective18CollectiveEpilogueINS1N_23Sm100TmaWarpSpecializedILi1ELi1ELi32ELb0ELb0EEEJSK_NSB_IJNSY_ISH_SE_EES1S_EEESL_NSB_IJNSB_IJlllEEESE_S10_EEESL_S1V_NS1N_6fusion15FusionCallbacksIS1R_NS1W_17LinearCombinationISL_fSL_fLNS_15FloatRoundStyleE2EEESK_S1T_JEEENSA_5SM1004TMEM4LOAD26SM100_TMEM_LOAD_16dp32b32xES18_NS19_INS1A_ILi2ELi4ELi3EEES1D_NSY_INSB_IJS1E_SH_EEENSB_IJSH_SE_EEEEEEENSA_39AutoVectorizingCopyWithAssumedAlignmentILi128EEENSA_21SM90_TMA_STORE_IM2COLES2A_S2C_S2C_EEEvvEEEEvNT_6ParamsE) ;  /* 0xffffff5c02047950 */ /* 0x000fea0003c3ffff */
        .weak           $__internal_1_$__cuda_sm10x_tcgen05_guardrail_trap_phase_invalid_during_alloc
        .type           $__internal_1_$__cuda_sm10x_tcgen05_guardrail_trap_phase_invalid_during_alloc,@function
        .size           $__internal_1_$__cuda_sm10x_tcgen05_guardrail_trap_phase_invalid_during_alloc,($__internal_2_$__cuda_sm10x_tcgen05_guardrail_trap_unallocated_columns_being_dealloced - $__internal_1_$__cuda_sm10x_tcgen05_guardrail_trap_phase_invalid_during_alloc)
$__internal_1_$__cuda_sm10x_tcgen05_guardrail_trap_phase_invalid_during_alloc:
[----:B------:R-:W-:Y:S05]  /*a3f0*/  BPT.TRAP 0x1 ;  /* 0x000000040000795c */ /* 0x000fea0000300000 */
[----:B------:R-:W-:-:S04]  /*a400*/  MOV R3, 0x0 ;  /* 0x0000000000037802 */ /* 0x000fc80000000f00 */
[----:B------:R-:W-:Y:S05]  /*a410*/  RET.REL.NODEC R2 `(_ZN7cutlass13device_kernelINS_4conv6kernel13ConvUniversalINS1_16ConvProblemShapeILNS1_8OperatorE0ELi2EEENS1_10collective14CollectiveConvINS1_47MainloopSm100TmaUmmaWarpSpecializedImplicitGemmILS5_0ELi54ELi2ELi1ELi2EN4cute5tupleIJNSA_1CILi2EEENSC_ILi1EEESE_EEEEENSB_IJNSC_ILi64EEESH_NSB_IJNSC_ILi32EEEEEEEEENS_12float_e4m3_tESL_NSA_8TiledMMAINSA_8MMA_AtomIJNSA_10MMA_TraitsINSA_19SM100_MMA_F8F6F4_SSEJSL_SL_fSH_SH_NSA_17integral_constantINSA_4UMMA5MajorELSS_0EEEST_NSQ_INSR_7ScaleInELSU_0EEESV_EEEEEENSA_6LayoutINSB_IJSE_SE_SE_EEENSB_IJNSC_ILi0EEES10_S10_EEEEENSB_IJNSA_10UnderscoreES13_S13_EEEEENS7_6detail27Sm100ImplicitGemmTileTraitsINSA_20SM90_TMA_LOAD_IM2COLENSA_14ComposedLayoutINSA_7SwizzleILi1ELi4ELi3EEENSA_18smem_ptr_flag_bitsILi8EEENSY_INSB_IJNSC_ILi8EEESI_EEENSB_IJSI_SE_EEEEEEEvEENS17_INSA_23SM90_TMA_LOAD_MULTICASTES1I_vEEEENS_8epilogue10collective18CollectiveEpilogueINS1N_23Sm100TmaWarpSpecializedILi1ELi1ELi32ELb0ELb0EEEJSK_NSB_IJNSY_ISH_SE_EES1S_EEESL_NSB_IJNSB_IJlllEEESE_S10_EEESL_S1V_NS1N_6fusion15FusionCallbacksIS1R_NS1W_17LinearCombinationISL_fSL_fLNS_15FloatRoundStyleE2EEESK_S1T_JEEENSA_5SM1004TMEM4LOAD26SM100_TMEM_LOAD_16dp32b32xES18_NS19_INS1A_ILi2ELi4ELi3EEES1D_NSY_INSB_IJS1E_SH_EEENSB_IJSH_SE_EEEEEEENSA_39AutoVectorizingCopyWithAssumedAlignmentILi128EEENSA_21SM90_TMA_STORE_IM2COLES2A_S2C_S2C_EEEvvEEEEvNT_6ParamsE) ;  /* 0xffffff5802f87950 */ /* 0x000fea0003c3ffff */
        .weak           $__internal_2_$__cuda_sm10x_tcgen05_guardrail_trap_unallocated_columns_being_dealloced
        .type           $__internal_2_$__cuda_sm10x_tcgen05_guardrail_trap_unallocated_columns_being_dealloced,@function
        .size           $__internal_2_$__cuda_sm10x_tcgen05_guardrail_trap_unallocated_columns_being_dealloced,(.L_x_276 - $__internal_2_$__cuda_sm10x_tcgen05_guardrail_trap_unallocated_columns_being_dealloced)
$__internal_2_$__cuda_sm10x_tcgen05_guardrail_trap_unallocated_columns_being_dealloced:
[----:B------:R-:W-:Y:S05]  /*a420*/  BPT.TRAP 0x1 ;  /* 0x000000040000795c */ /* 0x000fea0000300000 */
[----:B------:R-:W-:-:S04]  /*a430*/  HFMA2 R3, -RZ, RZ, 0, 0 ;  /* 0x00000000ff037431 */ /* 0x000fc800000001ff */
[----:B------:R-:W-:Y:S05]  /*a440*/  RET.REL.NODEC R2 `(_ZN7cutlass13device_kernelINS_4conv6kernel13ConvUniversalINS1_16ConvProblemShapeILNS1_8OperatorE0ELi2EEENS1_10collective14CollectiveConvINS1_47MainloopSm100TmaUmmaWarpSpecializedImplicitGemmILS5_0ELi54ELi2ELi1ELi2EN4cute5tupleIJNSA_1CILi2EEENSC_ILi1EEESE_EEEEENSB_IJNSC_ILi64EEESH_NSB_IJNSC_ILi32EEEEEEEEENS_12float_e4m3_tESL_NSA_8TiledMMAINSA_8MMA_AtomIJNSA_10MMA_TraitsINSA_19SM100_MMA_F8F6F4_SSEJSL_SL_fSH_SH_NSA_17integral_constantINSA_4UMMA5MajorELSS_0EEEST_NSQ_INSR_7ScaleInELSU_0EEESV_EEEEEENSA_6LayoutINSB_IJSE_SE_SE_EEENSB_IJNSC_ILi0EEES10_S10_EEEEENSB_IJNSA_10UnderscoreES13_S13_EEEEENS7_6detail27Sm100ImplicitGemmTileTraitsINSA_20SM90_TMA_LOAD_IM2COLENSA_14ComposedLayoutINSA_7SwizzleILi1ELi4ELi3EEENSA_18smem_ptr_flag_bitsILi8EEENSY_INSB_IJNSC_ILi8EEESI_EEENSB_IJSI_SE_EEEEEEEvEENS17_INSA_23SM90_TMA_LOAD_MULTICASTES1I_vEEEENS_8epilogue10collective18CollectiveEpilogueINS1N_23Sm100TmaWarpSpecializedILi1ELi1ELi32ELb0ELb0EEEJSK_NSB_IJNSY_ISH_SE_EES1S_EEESL_NSB_IJNSB_IJlllEEESE_S10_EEESL_S1V_NS1N_6fusion15FusionCallbacksIS1R_NS1W_17LinearCombinationISL_fSL_fLNS_15FloatRoundStyleE2EEESK_S1T_JEEENSA_5SM1004TMEM4LOAD26SM100_TMEM_LOAD_16dp32b32xES18_NS19_INS1A_ILi2ELi4ELi3EEES1D_NSY_INSB_IJS1E_SH_EEENSB_IJSH_SE_EEEEEEENSA_39AutoVectorizingCopyWithAssumedAlignmentILi128EEENSA_21SM90_TMA_STORE_IM2COLES2A_S2C_S2C_EEEvvEEEEvNT_6ParamsE) ;  /* 0xffffff5802ec7950 */ /* 0x000fea0003c3ffff */
.L_x_275:
[----:B------:R-:W-:-:S00]  /*a450*/  BRA `(.L_x_275) ;  /* 0xfffffffc00fc7947 */ /* 0x000fc0000383ffff */
[----:B------:R-:W-:-:S00]  /*a460*/  NOP ;  /* 0x0000000000007918 */ /* 0x000fc00000000000 */
        /* <DEDUP_REMOVED lines=9> */
.L_x_276:


//--------------------- .nv.global.init           --------------------------
	.section	.nv.global.init,"aw",@progbits
.nv.global.init:
	.type		$str$29,@object
	.size		$str$29,($str$30 - $str$29)
$str$29:
        /*0000*/ 	.byte	0x28, 0x61, 0x64, 0x64, 0x72, 0x65, 0x73, 0x73, 0x20, 0x26, 0x20, 0x6d, 0x61, 0x73, 0x6b, 0x29
        /*0010*/ 	.byte	0x20, 0x3d, 0x3d, 0x20, 0x30, 0x00
	.type		$str$30,@object
	.size		$str$30,($str$28 - $str$30)
$str$30:
        /*0016*/ 	.byte	0x2f, 0x74, 0x6d, 0x70, 0x2f, 0x63, 0x75, 0x74, 0x6c, 0x61, 0x73, 0x73, 0x5f, 0x73, 0x77, 0x65
        /*0026*/ 	.byte	0x65, 0x70, 0x5f, 0x73, 0x72, 0x63, 0x2f, 0x69, 0x6e, 0x63, 0x6c, 0x75, 0x64, 0x65, 0x2f, 0x63
        /*0036*/ 	.byte	0x75, 0x74, 0x65, 0x2f, 0x70, 0x6f, 0x69, 0x6e, 0x74, 0x65, 0x72, 0x5f, 0x66, 0x6c, 0x61, 0x67
        /*0046*/ 	.byte	0x67, 0x65, 0x64, 0x2e, 0x68, 0x70, 0x70, 0x00
	.type		$str$28,@object
	.size		$str$28,($str$27 - $str$28)
$str$28:
        /*004e*/ 	.byte	0x2f, 0x74, 0x6d, 0x70, 0x2f, 0x63, 0x75, 0x74, 0x6c, 0x61, 0x73, 0x73, 0x5f, 0x73, 0x77, 0x65
        /*005e*/ 	.byte	0x65, 0x70, 0x5f, 0x73, 0x72, 0x63, 0x2f, 0x69, 0x6e, 0x63, 0x6c, 0x75, 0x64, 0x65, 0x2f, 0x63
        /*006e*/ 	.byte	0x75, 0x74, 0x65, 0x2f, 0x61, 0x74, 0x6f, 0x6d, 0x2f, 0x63, 0x6f, 0x70, 0x79, 0x5f, 0x74, 0x72
        /*007e*/ 	.byte	0x61, 0x69, 0x74, 0x73, 0x5f, 0x73, 0x6d, 0x31, 0x30, 0x30, 0x2e, 0x68, 0x70, 0x70, 0x00
	.type		$str$27,@object
	.size		$str$27,(__unnamed_1 - $str$27)
$str$27:
        /*008d*/ 	.byte	0x28, 0x28, 0x75, 0x69, 0x6e, 0x74, 0x33, 0x32, 0x5f, 0x74, 0x28, 0x74, 0x68, 0x72, 0x65, 0x61
        /*009d*/ 	.byte	0x64, 0x49, 0x64, 0x78, 0x2e, 0x78, 0x29, 0x20, 0x2f, 0x20, 0x33, 0x32, 0x29, 0x20, 0x25, 0x20
        /*00ad*/ 	.byte	0x34, 0x29, 0x20, 0x3d, 0x3d, 0x20, 0x28, 0x28, 0x28, 0x74, 0x6d, 0x65, 0x6d, 0x5f, 0x61, 0x64
        /*00bd*/ 	.byte	0x64, 0x72, 0x20, 0x3e, 0x3e, 0x20, 0x31, 0x36, 0x29, 0x20, 0x2f, 0x20, 0x33, 0x32, 0x29, 0x20
        /*00cd*/ 	.byte	0x25, 0x20, 0x34, 0x29, 0x00
	.type		__unnamed_1,@object
	.size		__unnamed_1,(__unnamed_2 - __unnamed_1)
__unnamed_1:
        /*00d2*/ 	.byte	0x61, 0x75, 0x74, 0x6f, 0x20, 0x63, 0x75, 0x74, 0x65, 0x3a, 0x3a, 0x61, 0x73, 0x5f, 0x70, 0x6f
        /* <DEDUP_REMOVED lines=24> */
        /*0262*/ 	.byte	0x3c, 0x34, 0x30, 0x39, 0x36, 0x3e, 0x3e, 0x3e, 0x3e, 0x5d, 0x00
	.type		__unnamed_2,@object
	.size		__unnamed_2,(.L_2 - __unnamed_2)
__unnamed_2:
        /* <DEDUP_REMOVED lines=40> */
        /*04ed*/ 	.byte	0x74, 0x65, 0x3a, 0x3a, 0x43, 0x3c, 0x30, 0x3e, 0x3e, 0x3e, 0x3e, 0x5d, 0x00
.L_2:


//--------------------- .nv.shared._ZN7cutlass13device_kernelINS_4conv6kernel13ConvUniversalINS1_16ConvProblemShapeILNS1_8OperatorE0ELi2EEENS1_10collective14CollectiveConvINS1_47MainloopSm100TmaUmmaWarpSpecializedImplicitGemmILS5_0ELi54ELi2ELi1ELi2EN4cute5tupleIJNSA_1CILi2EEENSC_ILi1EEESE_EEEEENSB_IJNSC_ILi64EEESH_NSB_IJNSC_ILi32EEEEEEEEENS_12float_e4m3_tESL_NSA_8TiledMMAINSA_8MMA_AtomIJNSA_10MMA_TraitsINSA_19SM100_MMA_F8F6F4_SSEJSL_SL_fSH_SH_NSA_17integral_constantINSA_4UMMA5MajorELSS_0EEEST_NSQ_INSR_7ScaleInELSU_0EEESV_EEEEEENSA_6LayoutINSB_IJSE_SE_SE_EEENSB_IJNSC_ILi0EEES10_S10_EEEEENSB_IJNSA_10UnderscoreES13_S13_EEEEENS7_6detail27Sm100ImplicitGemmTileTraitsINSA_20SM90_TMA_LOAD_IM2COLENSA_14ComposedLayoutINSA_7SwizzleILi1ELi4ELi3EEENSA_18smem_ptr_flag_bitsILi8EEENSY_INSB_IJNSC_ILi8EEESI_EEENSB_IJSI_SE_EEEEEEEvEENS17_INSA_23SM90_TMA_LOAD_MULTICASTES1I_vEEEENS_8epilogue10collective18CollectiveEpilogueINS1N_23Sm100TmaWarpSpecializedILi1ELi1ELi32ELb0ELb0EEEJSK_NSB_IJNSY_ISH_SE_EES1S_EEESL_NSB_IJNSB_IJlllEEESE_S10_EEESL_S1V_NS1N_6fusion15FusionCallbacksIS1R_NS1W_17LinearCombinationISL_fSL_fLNS_15FloatRoundStyleE2EEESK_S1T_JEEENSA_5SM1004TMEM4LOAD26SM100_TMEM_LOAD_16dp32b32xES18_NS19_INS1A_ILi2ELi4ELi3EEES1D_NSY_INSB_IJS1E_SH_EEENSB_IJSH_SE_EEEEEEENSA_39AutoVectorizingCopyWithAssumedAlignmentILi128EEENSA_21SM90_TMA_STORE_IM2COLES2A_S2C_S2C_EEEvvEEEEvNT_6ParamsE --------------------------
	.section	.nv.shared._ZN7cutlass13device_kernelINS_4conv6kernel13ConvUniversalINS1_16ConvProblemShapeILNS1_8OperatorE0ELi2EEENS1_10collective14CollectiveConvINS1_47MainloopSm100TmaUmmaWarpSpecializedImplicitGemmILS5_0ELi54ELi2ELi1ELi2EN4cute5tupleIJNSA_1CILi2EEENSC_ILi1EEESE_EEEEENSB_IJNSC_ILi64EEESH_NSB_IJNSC_ILi32EEEEEEEEENS_12float_e4m3_tESL_NSA_8TiledMMAINSA_8MMA_AtomIJNSA_10MMA_TraitsINSA_19SM100_MMA_F8F6F4_SSEJSL_SL_fSH_SH_NSA_17integral_constantINSA_4UMMA5MajorELSS_0EEEST_NSQ_INSR_7ScaleInELSU_0EEESV_EEEEEENSA_6LayoutINSB_IJSE_SE_SE_EEENSB_IJNSC_ILi0EEES10_S10_EEEEENSB_IJNSA_10UnderscoreES13_S13_EEEEENS7_6detail27Sm100ImplicitGemmTileTraitsINSA_20SM90_TMA_LOAD_IM2COLENSA_14ComposedLayoutINSA_7SwizzleILi1ELi4ELi3EEENSA_18smem_ptr_flag_bitsILi8EEENSY_INSB_IJNSC_ILi8EEESI_EEENSB_IJSI_SE_EEEEEEEvEENS17_INSA_23SM90_TMA_LOAD_MULTICASTES1I_vEEEENS_8epilogue10collective18CollectiveEpilogueINS1N_23Sm100TmaWarpSpecializedILi1ELi1ELi32ELb0ELb0EEEJSK_NSB_IJNSY_ISH_SE_EES1S_EEESL_NSB_IJNSB_IJlllEEESE_S10_EEESL_S1V_NS1N_6fusion15FusionCallbacksIS1R_NS1W_17LinearCombinationISL_fSL_fLNS_15FloatRoundStyleE2EEESK_S1T_JEEENSA_5SM1004TMEM4LOAD26SM100_TMEM_LOAD_16dp32b32xES18_NS19_INS1A_ILi2ELi4ELi3EEES1D_NSY_INSB_IJS1E_SH_EEENSB_IJSH_SE_EEEEEEENSA_39AutoVectorizingCopyWithAssumedAlignmentILi128EEENSA_21SM90_TMA_STORE_IM2COLES2A_S2C_S2C_EEEvvEEEEvNT_6ParamsE,"aw",@nobits
	.sectionflags	@""
	.align	16
	.zero		1024


//--------------------- .nv.shared.reserved.0     --------------------------
	.section	.nv.shared.reserved.0,"aw",@nobits
	.weak		__nv_reservedSMEM_offset_0_alias
	.size		__nv_reservedSMEM_offset_0_alias, 0, 64
	.other		__nv_reservedSMEM_offset_0_alias,@"STO_CUDA_RESERVED_SHARED STV_DEFAULT"
__nv_reservedSMEM_offset_0_alias:
	.zero		0
.nv.shared.reserved.0:
	.zero		64
	.weak		__nv_reservedSMEM_tcgen05_partition
	.type		__nv_reservedSMEM_tcgen05_partition,@object
	.size		__nv_reservedSMEM_tcgen05_partition,(.L_0 - __nv_reservedSMEM_tcgen05_partition)
__nv_reservedSMEM_tcgen05_partition:
	.zero		32
.L_0:


//--------------------- .nv.global                --------------------------
	.section	.nv.global,"aw",@nobits
.nv.global:
	.type		_ZN39_INTERNAL_e5deeada_4_k_cu_10677e03_27834cute1_E,@object
	.size		_ZN39_INTERNAL_e5deeada_4_k_cu_10677e03_27834cute1_E,(_ZN39_INTERNAL_e5deeada_4_k_cu_10677e03_27834cuda3std3__45__cpo6cbeginE - _ZN39_INTERNAL_e5deeada_4_k_cu_10677e03_27834cute1_E)
_ZN39_INTERNAL_e5deeada_4_k_cu_10677e03_27834cute1_E:
	.zero		1
	.type		_ZN39_INTERNAL_e5deeada_4_k_cu_10677e03_27834cuda3std3__45__cpo6cbeginE,@object
	.size		_ZN39_INTERNAL_e5deeada_4_k_cu_10677e03_27834cuda3std3__45__cpo6cbeginE,(_ZN39_INTERNAL_e5deeada_4_k_cu_10677e03_27834cuda3std3__48in_placeE - _ZN39_INTERNAL_e5deeada_4_k_cu_10677e03_27834cuda3std3__45__cpo6cbeginE)
_ZN39_INTERNAL_e5deeada_4_k_cu_10677e03_27834cuda3std3__45__cpo6cbeginE:
	.zero		1
	.type		_ZN39_INTERNAL_e5deeada_4_k_cu_10677e03_27834cuda3std3__48in_placeE,@object
	.size		_ZN39_INTERNAL_e5deeada_4_k_cu_10677e03_27834cuda3std3__48in_placeE,(_ZN39_INTERNAL_e5deeada_4_k_cu_10677e03_27834cuda3std6ranges3__45__cpo9iter_moveE - _ZN39_INTERNAL_e5deeada_4_k_cu_10677e03_27834cuda3std3__48in_placeE)
_ZN39_INTERNAL_e5deeada_4_k_cu_10677e03_27834cuda3std3__48in_placeE:
	.zero		1
	.type		_ZN39_INTERNAL_e5deeada_4_k_cu_10677e03_27834cuda3std6ranges3__45__cpo9iter_moveE,@object
	.size		_ZN39_INTERNAL_e5deeada_4_k_cu_10677e03_27834cuda3std6ranges3__45__cpo9iter_moveE,(_ZN39_INTERNAL_e5deeada_4_k_cu_10677e03_27834cuda3std3__45__cpo5beginE - _ZN39_INTERNAL_e5deeada_4_k_cu_10677e03_27834cuda3std6ranges3__45__cpo9iter_moveE)
_ZN39_INTERNAL_e5deeada_4_k_cu_10677e03_27834cuda3std6ranges3__45__cpo9iter_moveE:
	.zero		1
	.type		_ZN39_INTERNAL_e5deeada_4_k_cu_10677e03_27834cuda3std3__45__cpo5beginE,@object
	.size		_ZN39_INTERNAL_e5deeada_4_k_cu_10677e03_27834cuda3std3__45__cpo5beginE,(_ZN39_INTERNAL_e5deeada_4_k_cu_10677e03_27834cuda3std3__441_GLOBAL__N__e5deeada_4_k_cu_10677e03_27836ignoreE - _ZN39_INTERNAL_e5deeada_4_k_cu_10677e03_27834cuda3std3__45__cpo5beginE)
_ZN39_INTERNAL_e5deeada_4_k_cu_10677e03_27834cuda3std3__45__cpo5beginE:
	.zero		1
	.type		_ZN39_INTERNAL_e5deeada_4_k_cu_10677e03_27834cuda3std3__441_GLOBAL__N__e5deeada_4_k_cu_10677e03_27836ignoreE,@object
	.size		_ZN39_INTERNAL_e5deeada_4_k_cu_10677e03_27834cuda3std3__441_GLOBAL__N__e5deeada_4_k_cu_10677e03_27836ignoreE,(_ZN39_INTERNAL_e5deeada_4_k_cu_10677e03_27834cute7productE - _ZN39_INTERNAL_e5deeada_4_k_cu_10677e03_27834cuda3std3__441_GLOBAL__N__e5deeada_4_k_cu_10677e03_27836ignoreE)
_ZN39_INTERNAL_e5deeada_4_k_cu_10677e03_27834cuda3std3__441_GLOBAL__N__e5deeada_4_k_cu_10677e03_27836ignoreE:
	.zero		1
	.type		_ZN39_INTERNAL_e5deeada_4_k_cu_10677e03_27834cute7productE,@object
	.size		_ZN39_INTERNAL_e5deeada_4_k_cu_10677e03_27834cute7productE,(_ZN39_INTERNAL_e5deeada_4_k_cu_10677e03_27834cuda3std3__45__cpo3endE - _ZN39_INTERNAL_e5deeada_4_k_cu_10677e03_27834cute7productE)
_ZN39_INTERNAL_e5deeada_4_k_cu_10677e03_27834cute7productE:
	.zero		1
	.type		_ZN39_INTERNAL_e5deeada_4_k_cu_10677e03_27834cuda3std3__45__cpo3endE,@object
	.size		_ZN39_INTERNAL_e5deeada_4_k_cu_10677e03_27834cuda3std3__45__cpo3endE,(_ZN39_INTERNAL_e5deeada_4_k_cu_10677e03_27834cuda3std3__419piecewise_constructE - _ZN39_INTERNAL_e5deeada_4_k_cu_10677e03_27834cuda3std3__45__cpo3endE)
_ZN39_INTERNAL_e5deeada_4_k_cu_10677e03_27834cuda3std3__45__cpo3endE:
	.zero		1
	.type		_ZN39_INTERNAL_e5deeada_4_k_cu_10677e03_27834cuda3std3__419piecewise_constructE,@object
	.size		_ZN39_INTERNAL_e5deeada_4_k_cu_10677e03_27834cuda3std3__419piecewise_constructE,(_ZN39_INTERNAL_e5deeada_4_k_cu_10677e03_27834cuda3std3__45__cpo4cendE - _ZN39_INTERNAL_e5deeada_4_k_cu_10677e03_27834cuda3std3__419piecewise_constructE)
_ZN39_INTERNAL_e5deeada_4_k_cu_10677e03_27834cuda3std3__419piecewise_constructE:
	.zero		1
	.type		_ZN39_INTERNAL_e5deeada_4_k_cu_10677e03_27834cuda3std3__45__cpo4cendE,@object
	.size		_ZN39_INTERNAL_e5deeada_4_k_cu_10677e03_27834cuda3std3__45__cpo4cendE,(_ZN39_INTERNAL_e5deeada_4_k_cu_10677e03_27834cuda3std6ranges3__45__cpo4swapE - _ZN39_INTERNAL_e5deeada_4_k_cu_10677e03_27834cuda3std3__45__cpo4cendE)
_ZN39_INTERNAL_e5deeada_4_k_cu_10677e03_27834cuda3std3__45__cpo4cendE:
	.zero		1
	.type		_ZN39_INTERNAL_e5deeada_4_k_cu_10677e03_27834cuda3std6ranges3__45__cpo4swapE,@object
	.size		_ZN39_INTERNAL_e5deeada_4_k_cu_10677e03_27834cuda3std6ranges3__45__cpo4swapE,(.L_10 - _ZN39_INTERNAL_e5deeada_4_k_cu_10677e03_27834cuda3std6ranges3__45__cpo4swapE)
_ZN39_INTERNAL_e5deeada_4_k_cu_10677e03_27834cuda3std6ranges3__45__cpo4swapE:
	.zero		1
.L_10:


//--------------------- .nv.constant0._ZN7cutlass13device_kernelINS_4conv6kernel13ConvUniversalINS1_16ConvProblemShapeILNS1_8OperatorE0ELi2EEENS1_10collective14CollectiveConvINS1_47MainloopSm100TmaUmmaWarpSpecializedImplicitGemmILS5_0ELi54ELi2ELi1ELi2EN4cute5tupleIJNSA_1CILi2EEENSC_ILi1EEESE_EEEEENSB_IJNSC_ILi64EEESH_NSB_IJNSC_ILi32EEEEEEEEENS_12float_e4m3_tESL_NSA_8TiledMMAINSA_8MMA_AtomIJNSA_10MMA_TraitsINSA_19SM100_MMA_F8F6F4_SSEJSL_SL_fSH_SH_NSA_17integral_constantINSA_4UMMA5MajorELSS_0EEEST_NSQ_INSR_7ScaleInELSU_0EEESV_EEEEEENSA_6LayoutINSB_IJSE_SE_SE_EEENSB_IJNSC_ILi0EEES10_S10_EEEEENSB_IJNSA_10UnderscoreES13_S13_EEEEENS7_6detail27Sm100ImplicitGemmTileTraitsINSA_20SM90_TMA_LOAD_IM2COLENSA_14ComposedLayoutINSA_7SwizzleILi1ELi4ELi3EEENSA_18smem_ptr_flag_bitsILi8EEENSY_INSB_IJNSC_ILi8EEESI_EEENSB_IJSI_SE_EEEEEEEvEENS17_INSA_23SM90_TMA_LOAD_MULTICASTES1I_vEEEENS_8epilogue10collective18CollectiveEpilogueINS1N_23Sm100TmaWarpSpecializedILi1ELi1ELi32ELb0ELb0EEEJSK_NSB_IJNSY_ISH_SE_EES1S_EEESL_NSB_IJNSB_IJlllEEESE_S10_EEESL_S1V_NS1N_6fusion15FusionCallbacksIS1R_NS1W_17LinearCombinationISL_fSL_fLNS_15FloatRoundStyleE2EEESK_S1T_JEEENSA_5SM1004TMEM4LOAD26SM100_TMEM_LOAD_16dp32b32xES18_NS19_INS1A_ILi2ELi4ELi3EEES1D_NSY_INSB_IJS1E_SH_EEENSB_IJSH_SE_EEEEEEENSA_39AutoVectorizingCopyWithAssumedAlignmentILi128EEENSA_21SM90_TMA_STORE_IM2COLES2A_S2C_S2C_EEEvvEEEEvNT_6ParamsE --------------------------
	.section	.nv.constant0._ZN7cutlass13device_kernelINS_4conv6kernel13ConvUniversalINS1_16ConvProblemShapeILNS1_8OperatorE0ELi2EEENS1_10collective14CollectiveConvINS1_47MainloopSm100TmaUmmaWarpSpecializedImplicitGemmILS5_0ELi54ELi2ELi1ELi2EN4cute5tupleIJNSA_1CILi2EEENSC_ILi1EEESE_EEEEENSB_IJNSC_ILi64EEESH_NSB_IJNSC_ILi32EEEEEEEEENS_12float_e4m3_tESL_NSA_8TiledMMAINSA_8MMA_AtomIJNSA_10MMA_TraitsINSA_19SM100_MMA_F8F6F4_SSEJSL_SL_fSH_SH_NSA_17integral_constantINSA_4UMMA5MajorELSS_0EEEST_NSQ_INSR_7ScaleInELSU_0EEESV_EEEEEENSA_6LayoutINSB_IJSE_SE_SE_EEENSB_IJNSC_ILi0EEES10_S10_EEEEENSB_IJNSA_10UnderscoreES13_S13_EEEEENS7_6detail27Sm100ImplicitGemmTileTraitsINSA_20SM90_TMA_LOAD_IM2COLENSA_14ComposedLayoutINSA_7SwizzleILi1ELi4ELi3EEENSA_18smem_ptr_flag_bitsILi8EEENSY_INSB_IJNSC_ILi8EEESI_EEENSB_IJSI_SE_EEEEEEEvEENS17_INSA_23SM90_TMA_LOAD_MULTICASTES1I_vEEEENS_8epilogue10collective18CollectiveEpilogueINS1N_23Sm100TmaWarpSpecializedILi1ELi1ELi32ELb0ELb0EEEJSK_NSB_IJNSY_ISH_SE_EES1S_EEESL_NSB_IJNSB_IJlllEEESE_S10_EEESL_S1V_NS1N_6fusion15FusionCallbacksIS1R_NS1W_17LinearCombinationISL_fSL_fLNS_15FloatRoundStyleE2EEESK_S1T_JEEENSA_5SM1004TMEM4LOAD26SM100_TMEM_LOAD_16dp32b32xES18_NS19_INS1A_ILi2ELi4ELi3EEES1D_NSY_INSB_IJS1E_SH_EEENSB_IJSH_SE_EEEEEEENSA_39AutoVectorizingCopyWithAssumedAlignmentILi128EEENSA_21SM90_TMA_STORE_IM2COLES2A_S2C_S2C_EEEvvEEEEvNT_6ParamsE,"a",@progbits
	.sectionflags	@""
	.align	4
.nv.constant0._ZN7cutlass13device_kernelINS_4conv6kernel13ConvUniversalINS1_16ConvProblemShapeILNS1_8OperatorE0ELi2EEENS1_10collective14CollectiveConvINS1_47MainloopSm100TmaUmmaWarpSpecializedImplicitGemmILS5_0ELi54ELi2ELi1ELi2EN4cute5tupleIJNSA_1CILi2EEENSC_ILi1EEESE_EEEEENSB_IJNSC_ILi64EEESH_NSB_IJNSC_ILi32EEEEEEEEENS_12float_e4m3_tESL_NSA_8TiledMMAINSA_8MMA_AtomIJNSA_10MMA_TraitsINSA_19SM100_MMA_F8F6F4_SSEJSL_SL_fSH_SH_NSA_17integral_constantINSA_4UMMA5MajorELSS_0EEEST_NSQ_INSR_7ScaleInELSU_0EEESV_EEEEEENSA_6LayoutINSB_IJSE_SE_SE_EEENSB_IJNSC_ILi0EEES10_S10_EEEEENSB_IJNSA_10UnderscoreES13_S13_EEEEENS7_6detail27Sm100ImplicitGemmTileTraitsINSA_20SM90_TMA_LOAD_IM2COLENSA_14ComposedLayoutINSA_7SwizzleILi1ELi4ELi3EEENSA_18smem_ptr_flag_bitsILi8EEENSY_INSB_IJNSC_ILi8EEESI_EEENSB_IJSI_SE_EEEEEEEvEENS17_INSA_23SM90_TMA_LOAD_MULTICASTES1I_vEEEENS_8epilogue10collective18CollectiveEpilogueINS1N_23Sm100TmaWarpSpecializedILi1ELi1ELi32ELb0ELb0EEEJSK_NSB_IJNSY_ISH_SE_EES1S_EEESL_NSB_IJNSB_IJlllEEESE_S10_EEESL_S1V_NS1N_6fusion15FusionCallbacksIS1R_NS1W_17LinearCombinationISL_fSL_fLNS_15FloatRoundStyleE2EEESK_S1T_JEEENSA_5SM1004TMEM4LOAD26SM100_TMEM_LOAD_16dp32b32xES18_NS19_INS1A_ILi2ELi4ELi3EEES1D_NSY_INSB_IJS1E_SH_EEENSB_IJSH_SE_EEEEEEENSA_39AutoVectorizingCopyWithAssumedAlignmentILi128EEENSA_21SM90_TMA_STORE_IM2COLES2A_S2C_S2C_EEEvvEEEEvNT_6ParamsE:
	.zero		2944


//--------------------- SYMBOLS --------------------------

	.type		.nv.reservedSmem.offset0,@object
	.size		.nv.reservedSmem.offset0,0x4
	.type		.nv.reservedSmem.cap,@object
	.size		.nv.reservedSmem.cap,0x4
	.type		__assertfail,@function
